//
// Generated by NVIDIA NVVM Compiler
//
// Compiler Build ID: CL-36424714
// Cuda compilation tools, release 13.0, V13.0.88
// Based on NVVM 20.0.0
//

.version 9.0
.target sm_100
.address_size 64

	// .globl	_ZN7rle_gpu29scan_block_compute_boundariesINS_5SumOpEEEvmPKcPNT_4DataES6_
.extern .shared .align 16 .b8 _ZN7rle_gpu9shmem_rawE[];

.visible .entry _ZN7rle_gpu29scan_block_compute_boundariesINS_5SumOpEEEvmPKcPNT_4DataES6_(
	.param .u64 _ZN7rle_gpu29scan_block_compute_boundariesINS_5SumOpEEEvmPKcPNT_4DataES6__param_0,
	.param .u64 .ptr .align 1 _ZN7rle_gpu29scan_block_compute_boundariesINS_5SumOpEEEvmPKcPNT_4DataES6__param_1,
	.param .u64 .ptr .align 1 _ZN7rle_gpu29scan_block_compute_boundariesINS_5SumOpEEEvmPKcPNT_4DataES6__param_2,
	.param .u64 .ptr .align 1 _ZN7rle_gpu29scan_block_compute_boundariesINS_5SumOpEEEvmPKcPNT_4DataES6__param_3
)
{
	.reg .pred 	%p<36>;
	.reg .b16 	%rs<5>;
	.reg .b32 	%r<252>;
	.reg .b64 	%rd<32>;

	ld.param.u64 	%rd8, [_ZN7rle_gpu29scan_block_compute_boundariesINS_5SumOpEEEvmPKcPNT_4DataES6__param_0];
	ld.param.u64 	%rd10, [_ZN7rle_gpu29scan_block_compute_boundariesINS_5SumOpEEEvmPKcPNT_4DataES6__param_1];
	ld.param.u64 	%rd11, [_ZN7rle_gpu29scan_block_compute_boundariesINS_5SumOpEEEvmPKcPNT_4DataES6__param_2];
	ld.param.u64 	%rd9, [_ZN7rle_gpu29scan_block_compute_boundariesINS_5SumOpEEEvmPKcPNT_4DataES6__param_3];
	cvta.to.global.u64 	%rd1, %rd11;
	cvta.to.global.u64 	%rd2, %rd10;
	mov.u32 	%r1, %ntid.x;
	mul.lo.s32 	%r2, %r1, 12;
	mov.u32 	%r3, %ctaid.x;
	mul.lo.s32 	%r4, %r2, %r3;
	mov.u32 	%r5, %tid.x;
	add.s32 	%r246, %r4, %r5;
	cvt.u16.u32 	%rs2, %r2;
	add.s16 	%rs3, %rs2, -1;
	cvt.u16.u32 	%rs4, %r1;
	div.u16 	%rs1, %rs3, %rs4;
	cvt.u32.u16 	%r111, %rs1;
	add.s32 	%r7, %r111, 1;
	and.b32  	%r8, %r7, 3;
	setp.lt.u16 	%p3, %rs1, 3;
	mov.b32 	%r228, 0;
	@%p3 bra 	$L__BB0_11;
	shl.b32 	%r9, %r1, 2;
	shl.b32 	%r113, %r5, 2;
	mov.u32 	%r114, _ZN7rle_gpu9shmem_rawE;
	add.s32 	%r222, %r114, %r113;
	shl.b32 	%r11, %r1, 4;
	shl.b32 	%r12, %r1, 3;
	mul.lo.s32 	%r115, %r3, 12;
	mad.lo.s32 	%r116, %r1, %r115, %r1;
	add.s32 	%r221, %r5, %r116;
	or.b32  	%r117, %r115, 2;
	mad.lo.s32 	%r220, %r1, %r117, %r5;
	or.b32  	%r118, %r115, 3;
	mad.lo.s32 	%r219, %r1, %r118, %r5;
	and.b32  	%r119, %r7, 131068;
	neg.s32 	%r217, %r119;
	mov.b32 	%r228, 0;
	mov.u32 	%r218, %r246;
$L__BB0_2:
	.pragma "nounroll";
	cvt.s64.s32 	%rd3, %r218;
	setp.le.u64 	%p4, %rd8, %rd3;
	mov.b32 	%r224, 0;
	@%p4 bra 	$L__BB0_4;
	add.s64 	%rd12, %rd2, %rd3;
	ld.global.s8 	%r224, [%rd12];
$L__BB0_4:
	st.shared.u32 	[%r222], %r224;
	cvt.s64.s32 	%rd4, %r221;
	setp.le.u64 	%p5, %rd8, %rd4;
	mov.b32 	%r225, 0;
	@%p5 bra 	$L__BB0_6;
	add.s64 	%rd13, %rd2, %rd4;
	ld.global.s8 	%r225, [%rd13];
$L__BB0_6:
	add.s32 	%r123, %r222, %r9;
	st.shared.u32 	[%r123], %r225;
	cvt.s64.s32 	%rd5, %r220;
	setp.le.u64 	%p6, %rd8, %rd5;
	mov.b32 	%r226, 0;
	@%p6 bra 	$L__BB0_8;
	add.s64 	%rd14, %rd2, %rd5;
	ld.global.s8 	%r226, [%rd14];
$L__BB0_8:
	add.s32 	%r125, %r222, %r12;
	st.shared.u32 	[%r125], %r226;
	cvt.s64.s32 	%rd6, %r219;
	setp.le.u64 	%p7, %rd8, %rd6;
	mov.b32 	%r227, 0;
	@%p7 bra 	$L__BB0_10;
	add.s64 	%rd15, %rd2, %rd6;
	ld.global.s8 	%r227, [%rd15];
$L__BB0_10:
	cvt.u32.u64 	%r126, %rd3;
	add.s32 	%r127, %r222, %r2;
	st.shared.u32 	[%r127], %r227;
	add.s32 	%r228, %r228, %r9;
	add.s32 	%r222, %r222, %r11;
	add.s32 	%r221, %r221, %r9;
	add.s32 	%r220, %r220, %r9;
	add.s32 	%r219, %r219, %r9;
	add.s32 	%r218, %r126, %r9;
	add.s32 	%r217, %r217, 4;
	setp.ne.s32 	%p8, %r217, 0;
	@%p8 bra 	$L__BB0_2;
$L__BB0_11:
	setp.eq.s32 	%p9, %r8, 0;
	@%p9 bra 	$L__BB0_16;
	add.s32 	%r128, %r5, %r228;
	shl.b32 	%r129, %r128, 2;
	mov.u32 	%r130, _ZN7rle_gpu9shmem_rawE;
	add.s32 	%r231, %r130, %r129;
	shl.b32 	%r41, %r1, 2;
	add.s32 	%r230, %r128, %r4;
	neg.s32 	%r229, %r8;
$L__BB0_13:
	.pragma "nounroll";
	cvt.s64.s32 	%rd7, %r230;
	setp.le.u64 	%p10, %rd8, %rd7;
	mov.b32 	%r232, 0;
	@%p10 bra 	$L__BB0_15;
	add.s64 	%rd16, %rd2, %rd7;
	ld.global.s8 	%r232, [%rd16];
$L__BB0_15:
	st.shared.u32 	[%r231], %r232;
	add.s32 	%r231, %r231, %r41;
	add.s32 	%r230, %r230, %r1;
	add.s32 	%r229, %r229, 1;
	setp.ne.s32 	%p11, %r229, 0;
	@%p11 bra 	$L__BB0_13;
$L__BB0_16:
	bar.sync 	0;
	mul.lo.s32 	%r52, %r5, 12;
	cvt.u32.u64 	%r53, %rd8;
	mad.lo.s32 	%r234, %r5, 11, %r246;
	setp.eq.s32 	%p12, %r5, 0;
	shl.b32 	%r132, %r52, 2;
	mov.u32 	%r133, _ZN7rle_gpu9shmem_rawE;
	add.s32 	%r55, %r133, %r132;
	@%p12 bra 	$L__BB0_18;
	ld.shared.u32 	%r233, [%r55+-4];
	mov.pred 	%p34, 0;
	bra.uni 	$L__BB0_20;
$L__BB0_18:
	setp.eq.s32 	%p15, %r3, 0;
	mov.pred 	%p34, -1;
	@%p15 bra 	$L__BB0_20;
	add.s32 	%r135, %r4, -1;
	cvt.u64.u32 	%rd17, %r135;
	add.s64 	%rd18, %rd2, %rd17;
	ld.global.s8 	%r233, [%rd18];
	mov.pred 	%p34, 0;
$L__BB0_20:
	bar.sync 	0;
	setp.ge.s32 	%p17, %r234, %r53;
	@%p17 bra 	$L__BB0_23;
	mov.b32 	%r235, 1;
	mov.u32 	%r236, %r55;
$L__BB0_22:
	add.s32 	%r137, %r235, -1;
	ld.shared.u32 	%r138, [%r236];
	setp.ne.s32 	%p19, %r138, %r233;
	or.pred  	%p20, %p34, %p19;
	selp.u32 	%r139, 1, 0, %p20;
	st.shared.u32 	[%r236], %r139;
	setp.lt.u32 	%p21, %r137, 11;
	add.s32 	%r234, %r234, 1;
	setp.lt.s32 	%p22, %r234, %r53;
	and.pred  	%p23, %p21, %p22;
	add.s32 	%r236, %r236, 4;
	add.s32 	%r235, %r235, 1;
	mov.pred 	%p34, 0;
	mov.u32 	%r233, %r138;
	@%p23 bra 	$L__BB0_22;
$L__BB0_23:
	ld.shared.v4.u32 	{%r140, %r141, %r142, %r143}, [%r55];
	add.s32 	%r144, %r141, %r140;
	st.shared.u32 	[%r55+4], %r144;
	add.s32 	%r145, %r142, %r144;
	add.s32 	%r146, %r143, %r145;
	st.shared.v2.u32 	[%r55+8], {%r145, %r146};
	ld.shared.v4.u32 	{%r147, %r148, %r149, %r150}, [%r55+16];
	add.s32 	%r151, %r147, %r146;
	add.s32 	%r152, %r148, %r151;
	add.s32 	%r153, %r149, %r152;
	add.s32 	%r154, %r150, %r153;
	st.shared.v4.u32 	[%r55+16], {%r151, %r152, %r153, %r154};
	ld.shared.v4.u32 	{%r155, %r156, %r157, %r158}, [%r55+32];
	add.s32 	%r159, %r155, %r154;
	add.s32 	%r160, %r156, %r159;
	add.s32 	%r161, %r157, %r160;
	add.s32 	%r162, %r158, %r161;
	st.shared.v4.u32 	[%r55+32], {%r159, %r160, %r161, %r162};
	bar.sync 	0;
	add.s32 	%r67, %r1, -1;
	setp.eq.s32 	%p24, %r67, 0;
	@%p24 bra 	$L__BB0_28;
	clz.b32 	%r238, %r67;
	add.s32 	%r69, %r52, 11;
	mov.b32 	%r239, -32;
$L__BB0_25:
	add.s32 	%r80, %r239, 32;
	mov.b32 	%r165, -12;
	shl.b32 	%r166, %r165, %r80;
	add.s32 	%r167, %r69, %r166;
	setp.lt.s32 	%p25, %r167, 0;
	mov.b32 	%r240, 0;
	@%p25 bra 	$L__BB0_27;
	mov.b32 	%r168, -48;
	shl.b32 	%r169, %r168, %r80;
	add.s32 	%r170, %r55, %r169;
	ld.shared.u32 	%r240, [%r170+44];
$L__BB0_27:
	bar.sync 	0;
	ld.shared.v4.u32 	{%r171, %r172, %r173, %r174}, [%r55];
	add.s32 	%r175, %r171, %r240;
	add.s32 	%r176, %r172, %r240;
	add.s32 	%r177, %r173, %r240;
	add.s32 	%r178, %r174, %r240;
	st.shared.v4.u32 	[%r55], {%r175, %r176, %r177, %r178};
	ld.shared.v4.u32 	{%r179, %r180, %r181, %r182}, [%r55+16];
	add.s32 	%r183, %r179, %r240;
	add.s32 	%r184, %r180, %r240;
	add.s32 	%r185, %r181, %r240;
	add.s32 	%r186, %r182, %r240;
	st.shared.v4.u32 	[%r55+16], {%r183, %r184, %r185, %r186};
	ld.shared.v4.u32 	{%r187, %r188, %r189, %r190}, [%r55+32];
	add.s32 	%r191, %r187, %r240;
	add.s32 	%r192, %r188, %r240;
	add.s32 	%r193, %r189, %r240;
	add.s32 	%r194, %r190, %r240;
	st.shared.v4.u32 	[%r55+32], {%r191, %r192, %r193, %r194};
	bar.sync 	0;
	add.s32 	%r239, %r239, 1;
	add.s32 	%r238, %r238, 1;
	setp.eq.s32 	%p26, %r238, 32;
	@%p26 bra 	$L__BB0_28;
	bra.uni 	$L__BB0_25;
$L__BB0_28:
	setp.lt.u16 	%p27, %rs1, 3;
	mov.b32 	%r248, 0;
	@%p27 bra 	$L__BB0_31;
	shl.b32 	%r70, %r1, 2;
	mul.lo.s32 	%r197, %r3, 12;
	mad.lo.s32 	%r198, %r1, %r197, %r1;
	add.s32 	%r245, %r5, %r198;
	or.b32  	%r199, %r197, 2;
	mad.lo.s32 	%r244, %r1, %r199, %r5;
	or.b32  	%r200, %r197, 3;
	mad.lo.s32 	%r243, %r1, %r200, %r5;
	shl.b32 	%r201, %r5, 2;
	add.s32 	%r242, %r133, %r201;
	shl.b32 	%r75, %r1, 4;
	shl.b32 	%r76, %r1, 3;
	and.b32  	%r203, %r7, 131068;
	neg.s32 	%r241, %r203;
	mov.b32 	%r248, 0;
$L__BB0_30:
	.pragma "nounroll";
	ld.shared.u32 	%r204, [%r242];
	mul.wide.u32 	%rd19, %r246, 4;
	add.s64 	%rd20, %rd1, %rd19;
	st.global.u32 	[%rd20], %r204;
	add.s32 	%r205, %r242, %r70;
	ld.shared.u32 	%r206, [%r205];
	mul.wide.u32 	%rd21, %r245, 4;
	add.s64 	%rd22, %rd1, %rd21;
	st.global.u32 	[%rd22], %r206;
	add.s32 	%r207, %r242, %r76;
	ld.shared.u32 	%r208, [%r207];
	mul.wide.u32 	%rd23, %r244, 4;
	add.s64 	%rd24, %rd1, %rd23;
	st.global.u32 	[%rd24], %r208;
	add.s32 	%r209, %r242, %r2;
	ld.shared.u32 	%r210, [%r209];
	mul.wide.u32 	%rd25, %r243, 4;
	add.s64 	%rd26, %rd1, %rd25;
	st.global.u32 	[%rd26], %r210;
	add.s32 	%r248, %r248, %r70;
	add.s32 	%r246, %r246, %r70;
	add.s32 	%r245, %r245, %r70;
	add.s32 	%r244, %r244, %r70;
	add.s32 	%r243, %r243, %r70;
	add.s32 	%r242, %r242, %r75;
	add.s32 	%r241, %r241, 4;
	setp.ne.s32 	%p28, %r241, 0;
	@%p28 bra 	$L__BB0_30;
$L__BB0_31:
	setp.eq.s32 	%p29, %r8, 0;
	@%p29 bra 	$L__BB0_34;
	add.s32 	%r211, %r5, %r248;
	add.s32 	%r251, %r211, %r4;
	shl.b32 	%r212, %r211, 2;
	add.s32 	%r250, %r133, %r212;
	shl.b32 	%r102, %r1, 2;
	neg.s32 	%r249, %r8;
$L__BB0_33:
	.pragma "nounroll";
	ld.shared.u32 	%r214, [%r250];
	mul.wide.u32 	%rd27, %r251, 4;
	add.s64 	%rd28, %rd1, %rd27;
	st.global.u32 	[%rd28], %r214;
	add.s32 	%r251, %r251, %r1;
	add.s32 	%r250, %r250, %r102;
	add.s32 	%r249, %r249, 1;
	setp.ne.s32 	%p30, %r249, 0;
	@%p30 bra 	$L__BB0_33;
$L__BB0_34:
	mov.u32 	%r215, %nctaid.x;
	setp.eq.s32 	%p31, %r215, 1;
	setp.ne.s32 	%p32, %r5, %r67;
	or.pred  	%p33, %p31, %p32;
	@%p33 bra 	$L__BB0_36;
	ld.shared.u32 	%r216, [%r55+44];
	cvta.to.global.u64 	%rd29, %rd9;
	mul.wide.u32 	%rd30, %r3, 4;
	add.s64 	%rd31, %rd29, %rd30;
	st.global.u32 	[%rd31], %r216;
$L__BB0_36:
	ret;

}
	// .globl	_ZN7rle_gpu10scan_blockINS_5SumOpEEEvmPNT_4DataES4_S4_
.visible .entry _ZN7rle_gpu10scan_blockINS_5SumOpEEEvmPNT_4DataES4_S4_(
	.param .u64 _ZN7rle_gpu10scan_blockINS_5SumOpEEEvmPNT_4DataES4_S4__param_0,
	.param .u64 .ptr .align 1 _ZN7rle_gpu10scan_blockINS_5SumOpEEEvmPNT_4DataES4_S4__param_1,
	.param .u64 .ptr .align 1 _ZN7rle_gpu10scan_blockINS_5SumOpEEEvmPNT_4DataES4_S4__param_2,
	.param .u64 .ptr .align 1 _ZN7rle_gpu10scan_blockINS_5SumOpEEEvmPNT_4DataES4_S4__param_3
)
{
	.reg .pred 	%p<20>;
	.reg .b16 	%rs<5>;
	.reg .b32 	%r<228>;
	.reg .b64 	%rd<35>;

	ld.param.u64 	%rd8, [_ZN7rle_gpu10scan_blockINS_5SumOpEEEvmPNT_4DataES4_S4__param_0];
	ld.param.u64 	%rd10, [_ZN7rle_gpu10scan_blockINS_5SumOpEEEvmPNT_4DataES4_S4__param_1];
	ld.param.u64 	%rd11, [_ZN7rle_gpu10scan_blockINS_5SumOpEEEvmPNT_4DataES4_S4__param_2];
	ld.param.u64 	%rd9, [_ZN7rle_gpu10scan_blockINS_5SumOpEEEvmPNT_4DataES4_S4__param_3];
	cvta.to.global.u64 	%rd1, %rd10;
	cvta.to.global.u64 	%rd2, %rd11;
	mov.u32 	%r1, %ntid.x;
	mul.lo.s32 	%r2, %r1, 12;
	mov.u32 	%r3, %ctaid.x;
	mul.lo.s32 	%r4, %r2, %r3;
	mov.u32 	%r5, %tid.x;
	add.s32 	%r222, %r4, %r5;
	cvt.u16.u32 	%rs2, %r2;
	add.s16 	%rs3, %rs2, -1;
	cvt.u16.u32 	%rs4, %r1;
	div.u16 	%rs1, %rs3, %rs4;
	cvt.u32.u16 	%r98, %rs1;
	add.s32 	%r7, %r98, 1;
	and.b32  	%r8, %r7, 3;
	setp.lt.u16 	%p1, %rs1, 3;
	mov.b32 	%r209, 0;
	@%p1 bra 	$L__BB1_11;
	shl.b32 	%r9, %r1, 2;
	shl.b32 	%r100, %r5, 2;
	mov.u32 	%r101, _ZN7rle_gpu9shmem_rawE;
	add.s32 	%r203, %r101, %r100;
	shl.b32 	%r11, %r1, 4;
	shl.b32 	%r12, %r1, 3;
	mul.lo.s32 	%r102, %r3, 12;
	mad.lo.s32 	%r103, %r1, %r102, %r1;
	add.s32 	%r202, %r5, %r103;
	or.b32  	%r104, %r102, 2;
	mad.lo.s32 	%r201, %r1, %r104, %r5;
	or.b32  	%r105, %r102, 3;
	mad.lo.s32 	%r200, %r1, %r105, %r5;
	and.b32  	%r106, %r7, 131068;
	neg.s32 	%r198, %r106;
	mov.b32 	%r209, 0;
	mov.u32 	%r199, %r222;
$L__BB1_2:
	.pragma "nounroll";
	cvt.s64.s32 	%rd3, %r199;
	setp.le.u64 	%p2, %rd8, %rd3;
	mov.b32 	%r205, 0;
	@%p2 bra 	$L__BB1_4;
	shl.b64 	%rd12, %rd3, 2;
	add.s64 	%rd13, %rd1, %rd12;
	ld.global.u32 	%r205, [%rd13];
$L__BB1_4:
	st.shared.u32 	[%r203], %r205;
	cvt.s64.s32 	%rd4, %r202;
	setp.le.u64 	%p3, %rd8, %rd4;
	mov.b32 	%r206, 0;
	@%p3 bra 	$L__BB1_6;
	shl.b64 	%rd14, %rd4, 2;
	add.s64 	%rd15, %rd1, %rd14;
	ld.global.u32 	%r206, [%rd15];
$L__BB1_6:
	add.s32 	%r110, %r203, %r9;
	st.shared.u32 	[%r110], %r206;
	cvt.s64.s32 	%rd5, %r201;
	setp.le.u64 	%p4, %rd8, %rd5;
	mov.b32 	%r207, 0;
	@%p4 bra 	$L__BB1_8;
	shl.b64 	%rd16, %rd5, 2;
	add.s64 	%rd17, %rd1, %rd16;
	ld.global.u32 	%r207, [%rd17];
$L__BB1_8:
	add.s32 	%r112, %r203, %r12;
	st.shared.u32 	[%r112], %r207;
	cvt.s64.s32 	%rd6, %r200;
	setp.le.u64 	%p5, %rd8, %rd6;
	mov.b32 	%r208, 0;
	@%p5 bra 	$L__BB1_10;
	shl.b64 	%rd18, %rd6, 2;
	add.s64 	%rd19, %rd1, %rd18;
	ld.global.u32 	%r208, [%rd19];
$L__BB1_10:
	cvt.u32.u64 	%r113, %rd3;
	add.s32 	%r114, %r203, %r2;
	st.shared.u32 	[%r114], %r208;
	add.s32 	%r209, %r209, %r9;
	add.s32 	%r203, %r203, %r11;
	add.s32 	%r202, %r202, %r9;
	add.s32 	%r201, %r201, %r9;
	add.s32 	%r200, %r200, %r9;
	add.s32 	%r199, %r113, %r9;
	add.s32 	%r198, %r198, 4;
	setp.ne.s32 	%p6, %r198, 0;
	@%p6 bra 	$L__BB1_2;
$L__BB1_11:
	setp.eq.s32 	%p7, %r8, 0;
	@%p7 bra 	$L__BB1_16;
	add.s32 	%r115, %r5, %r209;
	shl.b32 	%r116, %r115, 2;
	mov.u32 	%r117, _ZN7rle_gpu9shmem_rawE;
	add.s32 	%r212, %r117, %r116;
	shl.b32 	%r41, %r1, 2;
	add.s32 	%r211, %r115, %r4;
	neg.s32 	%r210, %r8;
$L__BB1_13:
	.pragma "nounroll";
	cvt.s64.s32 	%rd20, %r211;
	mul.wide.s32 	%rd21, %r211, 4;
	add.s64 	%rd7, %rd1, %rd21;
	setp.le.u64 	%p8, %rd8, %rd20;
	mov.b32 	%r213, 0;
	@%p8 bra 	$L__BB1_15;
	ld.global.u32 	%r213, [%rd7];
$L__BB1_15:
	st.shared.u32 	[%r212], %r213;
	add.s32 	%r212, %r212, %r41;
	add.s32 	%r211, %r211, %r1;
	add.s32 	%r210, %r210, 1;
	setp.ne.s32 	%p9, %r210, 0;
	@%p9 bra 	$L__BB1_13;
$L__BB1_16:
	bar.sync 	0;
	mul.lo.s32 	%r52, %r5, 12;
	shl.b32 	%r119, %r52, 2;
	mov.u32 	%r120, _ZN7rle_gpu9shmem_rawE;
	add.s32 	%r53, %r120, %r119;
	ld.shared.v4.u32 	{%r121, %r122, %r123, %r124}, [%r53];
	add.s32 	%r125, %r122, %r121;
	st.shared.u32 	[%r53+4], %r125;
	add.s32 	%r126, %r123, %r125;
	add.s32 	%r127, %r124, %r126;
	st.shared.v2.u32 	[%r53+8], {%r126, %r127};
	ld.shared.v4.u32 	{%r128, %r129, %r130, %r131}, [%r53+16];
	add.s32 	%r132, %r128, %r127;
	add.s32 	%r133, %r129, %r132;
	add.s32 	%r134, %r130, %r133;
	add.s32 	%r135, %r131, %r134;
	st.shared.v4.u32 	[%r53+16], {%r132, %r133, %r134, %r135};
	ld.shared.v4.u32 	{%r136, %r137, %r138, %r139}, [%r53+32];
	add.s32 	%r140, %r136, %r135;
	add.s32 	%r141, %r137, %r140;
	add.s32 	%r142, %r138, %r141;
	add.s32 	%r143, %r139, %r142;
	st.shared.v4.u32 	[%r53+32], {%r140, %r141, %r142, %r143};
	bar.sync 	0;
	add.s32 	%r54, %r1, -1;
	setp.eq.s32 	%p10, %r54, 0;
	@%p10 bra 	$L__BB1_21;
	clz.b32 	%r214, %r54;
	add.s32 	%r56, %r52, 11;
	mov.b32 	%r215, -32;
$L__BB1_18:
	add.s32 	%r67, %r215, 32;
	mov.b32 	%r146, -12;
	shl.b32 	%r147, %r146, %r67;
	add.s32 	%r148, %r56, %r147;
	setp.lt.s32 	%p11, %r148, 0;
	mov.b32 	%r216, 0;
	@%p11 bra 	$L__BB1_20;
	mov.b32 	%r149, -48;
	shl.b32 	%r150, %r149, %r67;
	add.s32 	%r151, %r53, %r150;
	ld.shared.u32 	%r216, [%r151+44];
$L__BB1_20:
	bar.sync 	0;
	ld.shared.v4.u32 	{%r152, %r153, %r154, %r155}, [%r53];
	add.s32 	%r156, %r152, %r216;
	add.s32 	%r157, %r153, %r216;
	add.s32 	%r158, %r154, %r216;
	add.s32 	%r159, %r155, %r216;
	st.shared.v4.u32 	[%r53], {%r156, %r157, %r158, %r159};
	ld.shared.v4.u32 	{%r160, %r161, %r162, %r163}, [%r53+16];
	add.s32 	%r164, %r160, %r216;
	add.s32 	%r165, %r161, %r216;
	add.s32 	%r166, %r162, %r216;
	add.s32 	%r167, %r163, %r216;
	st.shared.v4.u32 	[%r53+16], {%r164, %r165, %r166, %r167};
	ld.shared.v4.u32 	{%r168, %r169, %r170, %r171}, [%r53+32];
	add.s32 	%r172, %r168, %r216;
	add.s32 	%r173, %r169, %r216;
	add.s32 	%r174, %r170, %r216;
	add.s32 	%r175, %r171, %r216;
	st.shared.v4.u32 	[%r53+32], {%r172, %r173, %r174, %r175};
	bar.sync 	0;
	add.s32 	%r215, %r215, 1;
	add.s32 	%r214, %r214, 1;
	setp.eq.s32 	%p12, %r214, 32;
	@%p12 bra 	$L__BB1_21;
	bra.uni 	$L__BB1_18;
$L__BB1_21:
	setp.lt.u16 	%p13, %rs1, 3;
	mov.b32 	%r224, 0;
	@%p13 bra 	$L__BB1_24;
	shl.b32 	%r57, %r1, 2;
	mul.lo.s32 	%r178, %r3, 12;
	mad.lo.s32 	%r179, %r1, %r178, %r1;
	add.s32 	%r221, %r5, %r179;
	or.b32  	%r180, %r178, 2;
	mad.lo.s32 	%r220, %r1, %r180, %r5;
	or.b32  	%r181, %r178, 3;
	mad.lo.s32 	%r219, %r1, %r181, %r5;
	shl.b32 	%r182, %r5, 2;
	add.s32 	%r218, %r120, %r182;
	shl.b32 	%r62, %r1, 4;
	shl.b32 	%r63, %r1, 3;
	and.b32  	%r184, %r7, 131068;
	neg.s32 	%r217, %r184;
	mov.b32 	%r224, 0;
$L__BB1_23:
	.pragma "nounroll";
	ld.shared.u32 	%r185, [%r218];
	mul.wide.u32 	%rd22, %r222, 4;
	add.s64 	%rd23, %rd2, %rd22;
	st.global.u32 	[%rd23], %r185;
	add.s32 	%r186, %r218, %r57;
	ld.shared.u32 	%r187, [%r186];
	mul.wide.u32 	%rd24, %r221, 4;
	add.s64 	%rd25, %rd2, %rd24;
	st.global.u32 	[%rd25], %r187;
	add.s32 	%r188, %r218, %r63;
	ld.shared.u32 	%r189, [%r188];
	mul.wide.u32 	%rd26, %r220, 4;
	add.s64 	%rd27, %rd2, %rd26;
	st.global.u32 	[%rd27], %r189;
	add.s32 	%r190, %r218, %r2;
	ld.shared.u32 	%r191, [%r190];
	mul.wide.u32 	%rd28, %r219, 4;
	add.s64 	%rd29, %rd2, %rd28;
	st.global.u32 	[%rd29], %r191;
	add.s32 	%r224, %r224, %r57;
	add.s32 	%r222, %r222, %r57;
	add.s32 	%r221, %r221, %r57;
	add.s32 	%r220, %r220, %r57;
	add.s32 	%r219, %r219, %r57;
	add.s32 	%r218, %r218, %r62;
	add.s32 	%r217, %r217, 4;
	setp.ne.s32 	%p14, %r217, 0;
	@%p14 bra 	$L__BB1_23;
$L__BB1_24:
	setp.eq.s32 	%p15, %r8, 0;
	@%p15 bra 	$L__BB1_27;
	add.s32 	%r192, %r5, %r224;
	add.s32 	%r227, %r192, %r4;
	shl.b32 	%r193, %r192, 2;
	add.s32 	%r226, %r120, %r193;
	shl.b32 	%r89, %r1, 2;
	neg.s32 	%r225, %r8;
$L__BB1_26:
	.pragma "nounroll";
	ld.shared.u32 	%r195, [%r226];
	mul.wide.u32 	%rd30, %r227, 4;
	add.s64 	%rd31, %rd2, %rd30;
	st.global.u32 	[%rd31], %r195;
	add.s32 	%r227, %r227, %r1;
	add.s32 	%r226, %r226, %r89;
	add.s32 	%r225, %r225, 1;
	setp.ne.s32 	%p16, %r225, 0;
	@%p16 bra 	$L__BB1_26;
$L__BB1_27:
	mov.u32 	%r196, %nctaid.x;
	setp.eq.s32 	%p17, %r196, 1;
	setp.ne.s32 	%p18, %r5, %r54;
	or.pred  	%p19, %p17, %p18;
	@%p19 bra 	$L__BB1_29;
	ld.shared.u32 	%r197, [%r53+44];
	cvta.to.global.u64 	%rd32, %rd9;
	mul.wide.u32 	%rd33, %r3, 4;
	add.s64 	%rd34, %rd32, %rd33;
	st.global.u32 	[%rd34], %r197;
$L__BB1_29:
	ret;

}
	// .globl	_ZN7rle_gpu18fixup_rle_compressINS_5SumOpEEEvmPNT_4DataES4_PKcPcPj
.visible .entry _ZN7rle_gpu18fixup_rle_compressINS_5SumOpEEEvmPNT_4DataES4_PKcPcPj(
	.param .u64 _ZN7rle_gpu18fixup_rle_compressINS_5SumOpEEEvmPNT_4DataES4_PKcPcPj_param_0,
	.param .u64 .ptr .align 1 _ZN7rle_gpu18fixup_rle_compressINS_5SumOpEEEvmPNT_4DataES4_PKcPcPj_param_1,
	.param .u64 .ptr .align 1 _ZN7rle_gpu18fixup_rle_compressINS_5SumOpEEEvmPNT_4DataES4_PKcPcPj_param_2,
	.param .u64 .ptr .align 1 _ZN7rle_gpu18fixup_rle_compressINS_5SumOpEEEvmPNT_4DataES4_PKcPcPj_param_3,
	.param .u64 .ptr .align 1 _ZN7rle_gpu18fixup_rle_compressINS_5SumOpEEEvmPNT_4DataES4_PKcPcPj_param_4,
	.param .u64 .ptr .align 1 _ZN7rle_gpu18fixup_rle_compressINS_5SumOpEEEvmPNT_4DataES4_PKcPcPj_param_5
)
{
	.local .align 16 .b8 	__local_depot2[64];
	.reg .b64 	%SP;
	.reg .b64 	%SPL;
	.reg .pred 	%p<23>;
	.reg .b16 	%rs<22>;
	.reg .b32 	%r<79>;
	.reg .b64 	%rd<52>;

	mov.u64 	%SPL, __local_depot2;
	ld.param.u64 	%rd13, [_ZN7rle_gpu18fixup_rle_compressINS_5SumOpEEEvmPNT_4DataES4_PKcPcPj_param_0];
	ld.param.u64 	%rd16, [_ZN7rle_gpu18fixup_rle_compressINS_5SumOpEEEvmPNT_4DataES4_PKcPcPj_param_2];
	ld.param.u64 	%rd17, [_ZN7rle_gpu18fixup_rle_compressINS_5SumOpEEEvmPNT_4DataES4_PKcPcPj_param_4];
	ld.param.u64 	%rd18, [_ZN7rle_gpu18fixup_rle_compressINS_5SumOpEEEvmPNT_4DataES4_PKcPcPj_param_5];
	cvta.to.global.u64 	%rd1, %rd18;
	cvta.to.global.u64 	%rd2, %rd17;
	cvta.to.global.u64 	%rd3, %rd16;
	add.u64 	%rd51, %SPL, 0;
	add.u64 	%rd5, %SPL, 48;
	mov.u32 	%r1, %ntid.x;
	mov.u32 	%r2, %ctaid.x;
	mov.u32 	%r3, %tid.x;
	mad.lo.s32 	%r21, %r2, %r1, %r3;
	mul.lo.s32 	%r74, %r21, 12;
	setp.eq.s32 	%p1, %r2, 0;
	mov.b32 	%r72, 0;
	@%p1 bra 	$L__BB2_2;
	add.s32 	%r22, %r2, -1;
	mul.wide.u32 	%rd21, %r22, 4;
	add.s64 	%rd22, %rd3, %rd21;
	ld.global.u32 	%r72, [%rd22];
$L__BB2_2:
	ld.param.u64 	%rd49, [_ZN7rle_gpu18fixup_rle_compressINS_5SumOpEEEvmPNT_4DataES4_PKcPcPj_param_3];
	ld.param.u64 	%rd48, [_ZN7rle_gpu18fixup_rle_compressINS_5SumOpEEEvmPNT_4DataES4_PKcPcPj_param_1];
	cvt.s64.s32 	%rd23, %r74;
	cvta.to.global.u64 	%rd24, %rd48;
	mul.wide.s32 	%rd25, %r74, 4;
	add.s64 	%rd26, %rd24, %rd25;
	ld.global.u32 	%r23, [%rd26];
	add.s32 	%r77, %r23, %r72;
	add.s32 	%r24, %r74, 1;
	cvt.s64.s32 	%rd6, %r24;
	ld.global.u32 	%r25, [%rd26+4];
	add.s32 	%r26, %r25, %r72;
	ld.global.u32 	%r27, [%rd26+8];
	add.s32 	%r28, %r27, %r72;
	ld.global.u32 	%r29, [%rd26+12];
	add.s32 	%r30, %r29, %r72;
	st.local.v4.u32 	[%rd51], {%r77, %r26, %r28, %r30};
	ld.global.u32 	%r31, [%rd26+16];
	add.s32 	%r32, %r31, %r72;
	ld.global.u32 	%r33, [%rd26+20];
	add.s32 	%r34, %r33, %r72;
	ld.global.u32 	%r35, [%rd26+24];
	add.s32 	%r36, %r35, %r72;
	ld.global.u32 	%r37, [%rd26+28];
	add.s32 	%r38, %r37, %r72;
	st.local.v4.u32 	[%rd51+16], {%r32, %r34, %r36, %r38};
	ld.global.u32 	%r39, [%rd26+32];
	add.s32 	%r40, %r39, %r72;
	ld.global.u32 	%r41, [%rd26+36];
	add.s32 	%r42, %r41, %r72;
	ld.global.u32 	%r43, [%rd26+40];
	add.s32 	%r44, %r43, %r72;
	ld.global.u32 	%r45, [%rd26+44];
	add.s32 	%r8, %r45, %r72;
	st.local.v4.u32 	[%rd51+32], {%r40, %r42, %r44, %r8};
	setp.le.u64 	%p2, %rd13, %rd23;
	cvta.to.global.u64 	%rd27, %rd49;
	add.s64 	%rd7, %rd27, %rd23;
	@%p2 bra 	$L__BB2_4;
	ld.global.u8 	%rs21, [%rd7];
$L__BB2_4:
	setp.le.u64 	%p3, %rd13, %rd6;
	@%p3 bra 	$L__BB2_6;
	ld.global.u8 	%rs7, [%rd7+1];
	st.local.u8 	[%rd5+1], %rs7;
$L__BB2_6:
	add.s32 	%r46, %r74, 2;
	cvt.s64.s32 	%rd28, %r46;
	setp.le.u64 	%p4, %rd13, %rd28;
	@%p4 bra 	$L__BB2_8;
	ld.global.u8 	%rs8, [%rd7+2];
	st.local.u8 	[%rd5+2], %rs8;
$L__BB2_8:
	add.s32 	%r47, %r74, 3;
	cvt.s64.s32 	%rd29, %r47;
	setp.le.u64 	%p5, %rd13, %rd29;
	@%p5 bra 	$L__BB2_10;
	ld.global.u8 	%rs9, [%rd7+3];
	st.local.u8 	[%rd5+3], %rs9;
$L__BB2_10:
	add.s32 	%r48, %r74, 4;
	cvt.s64.s32 	%rd30, %r48;
	setp.le.u64 	%p6, %rd13, %rd30;
	@%p6 bra 	$L__BB2_12;
	ld.global.u8 	%rs10, [%rd7+4];
	st.local.u8 	[%rd5+4], %rs10;
$L__BB2_12:
	add.s32 	%r49, %r74, 5;
	cvt.s64.s32 	%rd31, %r49;
	setp.le.u64 	%p7, %rd13, %rd31;
	@%p7 bra 	$L__BB2_14;
	ld.global.u8 	%rs11, [%rd7+5];
	st.local.u8 	[%rd5+5], %rs11;
$L__BB2_14:
	add.s32 	%r50, %r74, 6;
	cvt.s64.s32 	%rd32, %r50;
	setp.le.u64 	%p8, %rd13, %rd32;
	@%p8 bra 	$L__BB2_16;
	ld.global.u8 	%rs12, [%rd7+6];
	st.local.u8 	[%rd5+6], %rs12;
$L__BB2_16:
	add.s32 	%r51, %r74, 7;
	cvt.s64.s32 	%rd33, %r51;
	setp.le.u64 	%p9, %rd13, %rd33;
	@%p9 bra 	$L__BB2_18;
	ld.global.u8 	%rs13, [%rd7+7];
	st.local.u8 	[%rd5+7], %rs13;
$L__BB2_18:
	add.s32 	%r52, %r74, 8;
	cvt.s64.s32 	%rd34, %r52;
	setp.le.u64 	%p10, %rd13, %rd34;
	@%p10 bra 	$L__BB2_20;
	ld.global.u8 	%rs14, [%rd7+8];
	st.local.u8 	[%rd5+8], %rs14;
$L__BB2_20:
	add.s32 	%r53, %r74, 9;
	cvt.s64.s32 	%rd35, %r53;
	setp.le.u64 	%p11, %rd13, %rd35;
	@%p11 bra 	$L__BB2_22;
	ld.global.u8 	%rs15, [%rd7+9];
	st.local.u8 	[%rd5+9], %rs15;
$L__BB2_22:
	add.s32 	%r54, %r74, 10;
	cvt.s64.s32 	%rd36, %r54;
	setp.le.u64 	%p12, %rd13, %rd36;
	@%p12 bra 	$L__BB2_24;
	ld.global.u8 	%rs16, [%rd7+10];
	st.local.u8 	[%rd5+10], %rs16;
$L__BB2_24:
	add.s32 	%r55, %r74, 11;
	cvt.s64.s32 	%rd37, %r55;
	setp.le.u64 	%p13, %rd13, %rd37;
	@%p13 bra 	$L__BB2_26;
	ld.global.u8 	%rs17, [%rd7+11];
	st.local.u8 	[%rd5+11], %rs17;
$L__BB2_26:
	cvt.u32.u64 	%r9, %rd13;
	setp.ge.s32 	%p14, %r74, %r9;
	@%p14 bra 	$L__BB2_34;
	cvt.u32.u64 	%r57, %rd6;
	setp.ge.s32 	%p15, %r57, %r9;
	mov.b32 	%r76, 1;
	@%p15 bra 	$L__BB2_33;
	add.s64 	%rd50, %rd5, 1;
	mov.b32 	%r76, 1;
	mov.b32 	%r73, 2;
$L__BB2_29:
	ld.local.u8 	%rs4, [%rd50];
	and.b16  	%rs18, %rs21, 255;
	setp.eq.s16 	%p16, %rs18, %rs4;
	@%p16 bra 	$L__BB2_31;
	ld.local.u32 	%r61, [%rd51];
	add.s32 	%r62, %r61, -1;
	cvt.u64.u32 	%rd38, %r62;
	add.s64 	%rd39, %rd2, %rd38;
	st.global.u8 	[%rd39], %rs21;
	mul.wide.u32 	%rd40, %r62, 4;
	add.s64 	%rd41, %rd1, %rd40;
	atom.global.add.u32 	%r63, [%rd41], %r76;
	mov.b32 	%r76, 0;
$L__BB2_31:
	add.s32 	%r76, %r76, 1;
	add.s32 	%r64, %r73, -1;
	setp.lt.u32 	%p17, %r64, 11;
	add.s32 	%r65, %r74, 2;
	setp.lt.s32 	%p18, %r65, %r9;
	and.pred  	%p19, %p17, %p18;
	add.s32 	%r74, %r74, 1;
	add.s32 	%r73, %r73, 1;
	add.s64 	%rd51, %rd51, 4;
	add.s64 	%rd50, %rd50, 1;
	mov.u16 	%rs21, %rs4;
	@%p19 bra 	$L__BB2_29;
	ld.local.u32 	%r77, [%rd51];
	mov.u16 	%rs21, %rs4;
$L__BB2_33:
	add.s32 	%r66, %r77, -1;
	cvt.u64.u32 	%rd42, %r66;
	add.s64 	%rd43, %rd2, %rd42;
	st.global.u8 	[%rd43], %rs21;
	mul.wide.u32 	%rd44, %r66, 4;
	add.s64 	%rd45, %rd1, %rd44;
	atom.global.add.u32 	%r67, [%rd45], %r76;
$L__BB2_34:
	mov.u32 	%r68, %nctaid.x;
	add.s32 	%r69, %r68, -1;
	setp.ne.s32 	%p20, %r2, %r69;
	add.s32 	%r70, %r1, -1;
	setp.ne.s32 	%p21, %r3, %r70;
	or.pred  	%p22, %p20, %p21;
	@%p22 bra 	$L__BB2_36;
	mul.wide.u32 	%rd46, %r2, 4;
	add.s64 	%rd47, %rd3, %rd46;
	st.global.u32 	[%rd47], %r8;
$L__BB2_36:
	ret;

}


// ===== COMPILED SASS (sm_100) =====

	.target	sm_100

	.elftype	@"ET_EXEC"


//--------------------- .note.nv.tkinfo           --------------------------
	.section	.note.nv.tkinfo,"",@"SHT_NOTE"
	.sectionflags	@"SHF_NOTE_NV_TKINFO"
	.tkinfo
        /*0018*/ 	.word	0x00000002
        /*0030*/ 	.string	""
        /*0030*/ 	.string	"ptxas"
        /*0030*/ 	.string	"Cuda compilation tools, release 13.0, V13.0.88"
        /*0030*/ 	.string	"Build cuda_13.0.r13.0/compiler.36424714_0"
        /*0030*/ 	.string	"-arch sm_100 -m 64 "



//--------------------- .note.nv.cuinfo           --------------------------
	.section	.note.nv.cuinfo,"",@"SHT_NOTE"
	.sectionflags	@"SHF_NOTE_NV_CUINFO"
        /*0018*/ 	.short	0x0002
        /*001a*/ 	.short	0x0064
        /*001c*/ 	.short	0x0082
	.zero		2


//--------------------- .nv.info                  --------------------------
	.section	.nv.info,"",@"SHT_CUDA_INFO"
	.align	4


	//----- nvinfo : EIATTR_REGCOUNT
	.align		4
        /*0000*/ 	.byte	0x04, 0x2f
        /*0002*/ 	.short	(.L_1 - .L_0)
	.align		4
.L_0:
        /*0004*/ 	.word	index@(_ZN7rle_gpu29scan_block_compute_boundariesINS_5SumOpEEEvmPKcPNT_4DataES6_)
        /*0008*/ 	.word	0x00000020


	//----- nvinfo : EIATTR_FRAME_SIZE
	.align		4
.L_1:
        /*000c*/ 	.byte	0x04, 0x11
        /*000e*/ 	.short	(.L_3 - .L_2)
	.align		4
.L_2:
        /*0010*/ 	.word	index@($__internal_1_$__cuda_sm20_div_u16)
        /*0014*/ 	.word	0x00000000


	//----- nvinfo : EIATTR_FRAME_SIZE
	.align		4
.L_3:
        /*0018*/ 	.byte	0x04, 0x11
        /*001a*/ 	.short	(.L_5 - .L_4)
	.align		4
.L_4:
        /*001c*/ 	.word	index@(_ZN7rle_gpu29scan_block_compute_boundariesINS_5SumOpEEEvmPKcPNT_4DataES6_)
        /*0020*/ 	.word	0x00000000


	//----- nvinfo : EIATTR_REGCOUNT
	.align		4
.L_5:
        /*0024*/ 	.byte	0x04, 0x2f
        /*0026*/ 	.short	(.L_7 - .L_6)
	.align		4
.L_6:
        /*0028*/ 	.word	index@(_ZN7rle_gpu10scan_blockINS_5SumOpEEEvmPNT_4DataES4_S4_)
        /*002c*/ 	.word	0x00000020


	//----- nvinfo : EIATTR_FRAME_SIZE
	.align		4
.L_7:
        /*0030*/ 	.byte	0x04, 0x11
        /*0032*/ 	.short	(.L_9 - .L_8)
	.align		4
.L_8:
        /*0034*/ 	.word	index@($__internal_0_$__cuda_sm20_div_u16)
        /*0038*/ 	.word	0x00000000


	//----- nvinfo : EIATTR_FRAME_SIZE
	.align		4
.L_9:
        /*003c*/ 	.byte	0x04, 0x11
        /*003e*/ 	.short	(.L_11 - .L_10)
	.align		4
.L_10:
        /*0040*/ 	.word	index@(_ZN7rle_gpu10scan_blockINS_5SumOpEEEvmPNT_4DataES4_S4_)
        /*0044*/ 	.word	0x00000000


	//----- nvinfo : EIATTR_REGCOUNT
	.align		4
.L_11:
        /*0048*/ 	.byte	0x04, 0x2f
        /*004a*/ 	.short	(.L_13 - .L_12)
	.align		4
.L_12:
        /*004c*/ 	.word	index@(_ZN7rle_gpu18fixup_rle_compressINS_5SumOpEEEvmPNT_4DataES4_PKcPcPj)
        /*0050*/ 	.word	0x0000001f


	//----- nvinfo : EIATTR_FRAME_SIZE
	.align		4
.L_13:
        /*0054*/ 	.byte	0x04, 0x11
        /*0056*/ 	.short	(.L_15 - .L_14)
	.align		4
.L_14:
        /*0058*/ 	.word	index@(_ZN7rle_gpu18fixup_rle_compressINS_5SumOpEEEvmPNT_4DataES4_PKcPcPj)
        /*005c*/ 	.word	0x00000040


	//----- nvinfo : EIATTR_MIN_STACK_SIZE
	.align		4
.L_15:
        /*0060*/ 	.byte	0x04, 0x12
        /*0062*/ 	.short	(.L_17 - .L_16)
	.align		4
.L_16:
        /*0064*/ 	.word	index@(_ZN7rle_gpu18fixup_rle_compressINS_5SumOpEEEvmPNT_4DataES4_PKcPcPj)
        /*0068*/ 	.word	0x00000040


	//----- nvinfo : EIATTR_MIN_STACK_SIZE
	.align		4
.L_17:
        /*006c*/ 	.byte	0x04, 0x12
        /*006e*/ 	.short	(.L_19 - .L_18)
	.align		4
.L_18:
        /*0070*/ 	.word	index@(_ZN7rle_gpu10scan_blockINS_5SumOpEEEvmPNT_4DataES4_S4_)
        /*0074*/ 	.word	0x00000000


	//----- nvinfo : EIATTR_MIN_STACK_SIZE
	.align		4
.L_19:
        /*0078*/ 	.byte	0x04, 0x12
        /*007a*/ 	.short	(.L_21 - .L_20)
	.align		4
.L_20:
        /*007c*/ 	.word	index@(_ZN7rle_gpu29scan_block_compute_boundariesINS_5SumOpEEEvmPKcPNT_4DataES6_)
        /*0080*/ 	.word	0x00000000
.L_21:


//--------------------- .nv.compat                --------------------------
	.section	.nv.compat,"",@"SHT_CUDA_COMPAT_INFO"
	.align	4
        /*0000*/ 	.byte	0x02, 0x09, 0x00, 0x00, 0x02, 0x02, 0x01, 0x00, 0x02, 0x05, 0x05, 0x00, 0x03, 0x07, 0x01, 0x01
        /*0010*/ 	.byte	0x02, 0x03, 0x00, 0x00, 0x02, 0x06, 0x01, 0x00, 0x04, 0x0b, 0x08, 0x00, 0x01, 0x00, 0x00, 0x00
        /*0020*/ 	.byte	0x00, 0x00, 0x00, 0x00


//--------------------- .nv.info._ZN7rle_gpu18fixup_rle_compressINS_5SumOpEEEvmPNT_4DataES4_PKcPcPj --------------------------
	.section	.nv.info._ZN7rle_gpu18fixup_rle_compressINS_5SumOpEEEvmPNT_4DataES4_PKcPcPj,"",@"SHT_CUDA_INFO"
	.sectionflags	@""
	.align	4


	//----- nvinfo : EIATTR_CUDA_API_VERSION
	.align		4
        /*0000*/ 	.byte	0x04, 0x37
        /*0002*/ 	.short	(.L_23 - .L_22)
.L_22:
        /*0004*/ 	.word	0x00000082


	//----- nvinfo : EIATTR_KPARAM_INFO
	.align		4
.L_23:
        /*0008*/ 	.byte	0x04, 0x17
        /*000a*/ 	.short	(.L_25 - .L_24)
.L_24:
        /*000c*/ 	.word	0x00000000
        /*0010*/ 	.short	0x0005
        /*0012*/ 	.short	0x0028
        /*0014*/ 	.byte	0x00, 0xf5, 0x21, 0x00


	//----- nvinfo : EIATTR_KPARAM_INFO
	.align		4
.L_25:
        /*0018*/ 	.byte	0x04, 0x17
        /*001a*/ 	.short	(.L_27 - .L_26)
.L_26:
        /*001c*/ 	.word	0x00000000
        /*0020*/ 	.short	0x0004
        /*0022*/ 	.short	0x0020
        /*0024*/ 	.byte	0x00, 0xf5, 0x21, 0x00


	//----- nvinfo : EIATTR_KPARAM_INFO
	.align		4
.L_27:
        /*0028*/ 	.byte	0x04, 0x17
        /*002a*/ 	.short	(.L_29 - .L_28)
.L_28:
        /*002c*/ 	.word	0x00000000
        /*0030*/ 	.short	0x0003
        /*0032*/ 	.short	0x0018
        /*0034*/ 	.byte	0x00, 0xf5, 0x21, 0x00


	//----- nvinfo : EIATTR_KPARAM_INFO
	.align		4
.L_29:
        /*0038*/ 	.byte	0x04, 0x17
        /*003a*/ 	.short	(.L_31 - .L_30)
.L_30:
        /*003c*/ 	.word	0x00000000
        /*0040*/ 	.short	0x0002
        /*0042*/ 	.short	0x0010
        /*0044*/ 	.byte	0x00, 0xf5, 0x21, 0x00


	//----- nvinfo : EIATTR_KPARAM_INFO
	.align		4
.L_31:
        /*0048*/ 	.byte	0x04, 0x17
        /*004a*/ 	.short	(.L_33 - .L_32)
.L_32:
        /*004c*/ 	.word	0x00000000
        /*0050*/ 	.short	0x0001
        /*0052*/ 	.short	0x0008
        /*0054*/ 	.byte	0x00, 0xf5, 0x21, 0x00


	//----- nvinfo : EIATTR_KPARAM_INFO
	.align		4
.L_33:
        /*0058*/ 	.byte	0x04, 0x17
        /*005a*/ 	.short	(.L_35 - .L_34)
.L_34:
        /*005c*/ 	.word	0x00000000
        /*0060*/ 	.short	0x0000
        /*0062*/ 	.short	0x0000
        /*0064*/ 	.byte	0x00, 0xf0, 0x21, 0x00


	//----- nvinfo : EIATTR_SPARSE_MMA_MASK
	.align		4
.L_35:
        /*0068*/ 	.byte	0x03, 0x50
        /*006a*/ 	.short	0x0000


	//----- nvinfo : EIATTR_MAXREG_COUNT
	.align		4
        /*006c*/ 	.byte	0x03, 0x1b
        /*006e*/ 	.short	0x00ff


	//----- nvinfo : EIATTR_MERCURY_ISA_VERSION
	.align		4
        /*0070*/ 	.byte	0x03, 0x5f
        /*0072*/ 	.short	0x0101


	//----- nvinfo : EIATTR_VRC_CTA_INIT_COUNT
	.align		4
        /*0074*/ 	.byte	0x02, 0x4a
	.zero		1
	.zero		1


	//----- nvinfo : EIATTR_EXIT_INSTR_OFFSETS
	.align		4
        /*0078*/ 	.byte	0x04, 0x1c
        /*007a*/ 	.short	(.L_37 - .L_36)


	//   ....[0]....
.L_36:
        /*007c*/ 	.word	0x00000af0


	//   ....[1]....
        /*0080*/ 	.word	0x00000b30


	//----- nvinfo : EIATTR_CRS_STACK_SIZE
	.align		4
.L_37:
        /*0084*/ 	.byte	0x04, 0x1e
        /*0086*/ 	.short	(.L_39 - .L_38)
.L_38:
        /*0088*/ 	.word	0x00000000


	//----- nvinfo : EIATTR_CBANK_PARAM_SIZE
	.align		4
.L_39:
        /*008c*/ 	.byte	0x03, 0x19
        /*008e*/ 	.short	0x0030


	//----- nvinfo : EIATTR_PARAM_CBANK
	.align		4
        /*0090*/ 	.byte	0x04, 0x0a
        /*0092*/ 	.short	(.L_41 - .L_40)
	.align		4
.L_40:
        /*0094*/ 	.word	index@(.nv.constant0._ZN7rle_gpu18fixup_rle_compressINS_5SumOpEEEvmPNT_4DataES4_PKcPcPj)
        /*0098*/ 	.short	0x0380
        /*009a*/ 	.short	0x0030


	//----- nvinfo : EIATTR_SW_WAR
	.align		4
.L_41:
        /*009c*/ 	.byte	0x04, 0x36
        /*009e*/ 	.short	(.L_43 - .L_42)
.L_42:
        /*00a0*/ 	.word	0x00000008
.L_43:


//--------------------- .nv.info._ZN7rle_gpu10scan_blockINS_5SumOpEEEvmPNT_4DataES4_S4_ --------------------------
	.section	.nv.info._ZN7rle_gpu10scan_blockINS_5SumOpEEEvmPNT_4DataES4_S4_,"",@"SHT_CUDA_INFO"
	.sectionflags	@""
	.align	4


	//----- nvinfo : EIATTR_CUDA_API_VERSION
	.align		4
        /*0000*/ 	.byte	0x04, 0x37
        /*0002*/ 	.short	(.L_45 - .L_44)
.L_44:
        /*0004*/ 	.word	0x00000082


	//----- nvinfo : EIATTR_KPARAM_INFO
	.align		4
.L_45:
        /*0008*/ 	.byte	0x04, 0x17
        /*000a*/ 	.short	(.L_47 - .L_46)
.L_46:
        /*000c*/ 	.word	0x00000000
        /*0010*/ 	.short	0x0003
        /*0012*/ 	.short	0x0018
        /*0014*/ 	.byte	0x00, 0xf5, 0x21, 0x00


	//----- nvinfo : EIATTR_KPARAM_INFO
	.align		4
.L_47:
        /*0018*/ 	.byte	0x04, 0x17
        /*001a*/ 	.short	(.L_49 - .L_48)
.L_48:
        /*001c*/ 	.word	0x00000000
        /*0020*/ 	.short	0x0002
        /*0022*/ 	.short	0x0010
        /*0024*/ 	.byte	0x00, 0xf5, 0x21, 0x00


	//----- nvinfo : EIATTR_KPARAM_INFO
	.align		4
.L_49:
        /*0028*/ 	.byte	0x04, 0x17
        /*002a*/ 	.short	(.L_51 - .L_50)
.L_50:
        /*002c*/ 	.word	0x00000000
        /*0030*/ 	.short	0x0001
        /*0032*/ 	.short	0x0008
        /*0034*/ 	.byte	0x00, 0xf5, 0x21, 0x00


	//----- nvinfo : EIATTR_KPARAM_INFO
	.align		4
.L_51:
        /*0038*/ 	.byte	0x04, 0x17
        /*003a*/ 	.short	(.L_53 - .L_52)
.L_52:
        /*003c*/ 	.word	0x00000000
        /*0040*/ 	.short	0x0000
        /*0042*/ 	.short	0x0000
        /*0044*/ 	.byte	0x00, 0xf0, 0x21, 0x00


	//----- nvinfo : EIATTR_SPARSE_MMA_MASK
	.align		4
.L_53:
        /*0048*/ 	.byte	0x03, 0x50
        /*004a*/ 	.short	0x0000


	//----- nvinfo : EIATTR_MAXREG_COUNT
	.align		4
        /*004c*/ 	.byte	0x03, 0x1b
        /*004e*/ 	.short	0x00ff


	//----- nvinfo : EIATTR_NUM_BARRIERS
	.align		4
        /*0050*/ 	.byte	0x02, 0x4c
        /*0052*/ 	.byte	0x01
	.zero		1


	//----- nvinfo : EIATTR_MERCURY_ISA_VERSION
	.align		4
        /*0054*/ 	.byte	0x03, 0x5f
        /*0056*/ 	.short	0x0101


	//----- nvinfo : EIATTR_VRC_CTA_INIT_COUNT
	.align		4
        /*0058*/ 	.byte	0x02, 0x4a
	.zero		1
	.zero		1


	//----- nvinfo : EIATTR_EXIT_INSTR_OFFSETS
	.align		4
        /*005c*/ 	.byte	0x04, 0x1c
        /*005e*/ 	.short	(.L_55 - .L_54)


	//   ....[0]....
.L_54:
        /*0060*/ 	.word	0x00001020


	//   ....[1]....
        /*0064*/ 	.word	0x00001070


	//----- nvinfo : EIATTR_CRS_STACK_SIZE
	.align		4
.L_55:
        /*0068*/ 	.byte	0x04, 0x1e
        /*006a*/ 	.short	(.L_57 - .L_56)
.L_56:
        /*006c*/ 	.word	0x00000000


	//----- nvinfo : EIATTR_CBANK_PARAM_SIZE
	.align		4
.L_57:
        /*0070*/ 	.byte	0x03, 0x19
        /*0072*/ 	.short	0x0020


	//----- nvinfo : EIATTR_PARAM_CBANK
	.align		4
        /*0074*/ 	.byte	0x04, 0x0a
        /*0076*/ 	.short	(.L_59 - .L_58)
	.align		4
.L_58:
        /*0078*/ 	.word	index@(.nv.constant0._ZN7rle_gpu10scan_blockINS_5SumOpEEEvmPNT_4DataES4_S4_)
        /*007c*/ 	.short	0x0380
        /*007e*/ 	.short	0x0020


	//----- nvinfo : EIATTR_SW_WAR
	.align		4
.L_59:
        /*0080*/ 	.byte	0x04, 0x36
        /*0082*/ 	.short	(.L_61 - .L_60)
.L_60:
        /*0084*/ 	.word	0x00000008
.L_61:


//--------------------- .nv.info._ZN7rle_gpu29scan_block_compute_boundariesINS_5SumOpEEEvmPKcPNT_4DataES6_ --------------------------
	.section	.nv.info._ZN7rle_gpu29scan_block_compute_boundariesINS_5SumOpEEEvmPKcPNT_4DataES6_,"",@"SHT_CUDA_INFO"
	.sectionflags	@""
	.align	4


	//----- nvinfo : EIATTR_CUDA_API_VERSION
	.align		4
        /*0000*/ 	.byte	0x04, 0x37
        /*0002*/ 	.short	(.L_63 - .L_62)
.L_62:
        /*0004*/ 	.word	0x00000082


	//----- nvinfo : EIATTR_KPARAM_INFO
	.align		4
.L_63:
        /*0008*/ 	.byte	0x04, 0x17
        /*000a*/ 	.short	(.L_65 - .L_64)
.L_64:
        /*000c*/ 	.word	0x00000000
        /*0010*/ 	.short	0x0003
        /*0012*/ 	.short	0x0018
        /*0014*/ 	.byte	0x00, 0xf5, 0x21, 0x00


	//----- nvinfo : EIATTR_KPARAM_INFO
	.align		4
.L_65:
        /*0018*/ 	.byte	0x04, 0x17
        /*001a*/ 	.short	(.L_67 - .L_66)
.L_66:
        /*001c*/ 	.word	0x00000000
        /*0020*/ 	.short	0x0002
        /*0022*/ 	.short	0x0010
        /*0024*/ 	.byte	0x00, 0xf5, 0x21, 0x00


	//----- nvinfo : EIATTR_KPARAM_INFO
	.align		4
.L_67:
        /*0028*/ 	.byte	0x04, 0x17
        /*002a*/ 	.short	(.L_69 - .L_68)
.L_68:
        /*002c*/ 	.word	0x00000000
        /*0030*/ 	.short	0x0001
        /*0032*/ 	.short	0x0008
        /*0034*/ 	.byte	0x00, 0xf5, 0x21, 0x00


	//----- nvinfo : EIATTR_KPARAM_INFO
	.align		4
.L_69:
        /*0038*/ 	.byte	0x04, 0x17
        /*003a*/ 	.short	(.L_71 - .L_70)
.L_70:
        /*003c*/ 	.word	0x00000000
        /*0040*/ 	.short	0x0000
        /*0042*/ 	.short	0x0000
        /*0044*/ 	.byte	0x00, 0xf0, 0x21, 0x00


	//----- nvinfo : EIATTR_SPARSE_MMA_MASK
	.align		4
.L_71:
        /*0048*/ 	.byte	0x03, 0x50
        /*004a*/ 	.short	0x0000


	//----- nvinfo : EIATTR_MAXREG_COUNT
	.align		4
        /*004c*/ 	.byte	0x03, 0x1b
        /*004e*/ 	.short	0x00ff


	//----- nvinfo : EIATTR_NUM_BARRIERS
	.align		4
        /*0050*/ 	.byte	0x02, 0x4c
        /*0052*/ 	.byte	0x01
	.zero		1


	//----- nvinfo : EIATTR_MERCURY_ISA_VERSION
	.align		4
        /*0054*/ 	.byte	0x03, 0x5f
        /*0056*/ 	.short	0x0101


	//----- nvinfo : EIATTR_VRC_CTA_INIT_COUNT
	.align		4
        /*0058*/ 	.byte	0x02, 0x4a
	.zero		1
	.zero		1


	//----- nvinfo : EIATTR_EXIT_INSTR_OFFSETS
	.align		4
        /*005c*/ 	.byte	0x04, 0x1c
        /*005e*/ 	.short	(.L_73 - .L_72)


	//   ....[0]....
.L_72:
        /*0060*/ 	.word	0x00001290


	//   ....[1]....
        /*0064*/ 	.word	0x000012e0


	//----- nvinfo : EIATTR_CRS_STACK_SIZE
	.align		4
.L_73:
        /*0068*/ 	.byte	0x04, 0x1e
        /*006a*/ 	.short	(.L_75 - .L_74)
.L_74:
        /*006c*/ 	.word	0x00000000


	//----- nvinfo : EIATTR_CBANK_PARAM_SIZE
	.align		4
.L_75:
        /*0070*/ 	.byte	0x03, 0x19
        /*0072*/ 	.short	0x0020


	//----- nvinfo : EIATTR_PARAM_CBANK
	.align		4
        /*0074*/ 	.byte	0x04, 0x0a
        /*0076*/ 	.short	(.L_77 - .L_76)
	.align		4
.L_76:
        /*0078*/ 	.word	index@(.nv.constant0._ZN7rle_gpu29scan_block_compute_boundariesINS_5SumOpEEEvmPKcPNT_4DataES6_)
        /*007c*/ 	.short	0x0380
        /*007e*/ 	.short	0x0020


	//----- nvinfo : EIATTR_SW_WAR
	.align		4
.L_77:
        /*0080*/ 	.byte	0x04, 0x36
        /*0082*/ 	.short	(.L_79 - .L_78)
.L_78:
        /*0084*/ 	.word	0x00000008
.L_79:


//--------------------- .nv.callgraph             --------------------------
	.section	.nv.callgraph,"",@"SHT_CUDA_CALLGRAPH"
	.align	4
	.sectionentsize	8
	.align		4
        /*0000*/ 	.word	0x00000000
	.align		4
        /*0004*/ 	.word	0xffffffff
	.align		4
        /*0008*/ 	.word	0x00000000
	.align		4
        /*000c*/ 	.word	0xfffffffe
	.align		4
        /*0010*/ 	.word	0x00000000
	.align		4
        /*0014*/ 	.word	0xfffffffd
	.align		4
        /*0018*/ 	.word	0x00000000
	.align		4
        /*001c*/ 	.word	0xfffffffc


//--------------------- .text._ZN7rle_gpu18fixup_rle_compressINS_5SumOpEEEvmPNT_4DataES4_PKcPcPj --------------------------
	.section	.text._ZN7rle_gpu18fixup_rle_compressINS_5SumOpEEEvmPNT_4DataES4_PKcPcPj,"ax",@progbits
	.align	128
        .global         _ZN7rle_gpu18fixup_rle_compressINS_5SumOpEEEvmPNT_4DataES4_PKcPcPj
        .type           _ZN7rle_gpu18fixup_rle_compressINS_5SumOpEEEvmPNT_4DataES4_PKcPcPj,@function
        .size           _ZN7rle_gpu18fixup_rle_compressINS_5SumOpEEEvmPNT_4DataES4_PKcPcPj,(.L_x_38 - _ZN7rle_gpu18fixup_rle_compressINS_5SumOpEEEvmPNT_4DataES4_PKcPcPj)
        .other          _ZN7rle_gpu18fixup_rle_compressINS_5SumOpEEEvmPNT_4DataES4_PKcPcPj,@"STO_CUDA_ENTRY STV_DEFAULT"
_ZN7rle_gpu18fixup_rle_compressINS_5SumOpEEEvmPNT_4DataES4_PKcPcPj:
.text._ZN7rle_gpu18fixup_rle_compressINS_5SumOpEEEvmPNT_4DataES4_PKcPcPj:
[----:B------:R-:W0:Y:S01]  /*0000*/  LDC R1, c[0x0][0x37c] ;  /* 0x0000df00ff017b82 */ /* 0x000e220000000800 */
[----:B------:R-:W1:Y:S01]  /*0010*/  S2R R21, SR_CTAID.X ;  /* 0x0000000000157919 */ /* 0x000e620000002500 */
[----:B------:R-:W2:Y:S06]  /*0020*/  LDCU UR8, c[0x0][0x360] ;  /* 0x00006c00ff0877ac */ /* 0x000eac0008000800 */
[----:B------:R-:W3:Y:S01]  /*0030*/  LDC.64 R4, c[0x0][0x388] ;  /* 0x0000e200ff047b82 */ /* 0x000ee20000000a00 */
[----:B------:R-:W-:Y:S01]  /*0040*/  IMAD.MOV.U32 R19, RZ, RZ, RZ ;  /* 0x000000ffff137224 */ /* 0x000fe200078e00ff */
[----:B------:R-:W2:Y:S01]  /*0050*/  S2R R26, SR_TID.X ;  /* 0x00000000001a7919 */ /* 0x000ea20000002100 */
[----:B------:R-:W4:Y:S01]  /*0060*/  LDCU.64 UR10, c[0x0][0x380] ;  /* 0x00007000ff0a77ac */ /* 0x000f220008000a00 */
[----:B0-----:R-:W-:Y:S01]  /*0070*/  VIADD R1, R1, 0xffffffc0 ;  /* 0xffffffc001017836 */ /* 0x001fe20000000000 */
[----:B------:R-:W0:Y:S01]  /*0080*/  LDCU.64 UR6, c[0x0][0x358] ;  /* 0x00006b00ff0677ac */ /* 0x000e220008000a00 */
[----:B------:R-:W0:Y:S01]  /*0090*/  LDCU.64 UR4, c[0x0][0x398] ;  /* 0x00007300ff0477ac */ /* 0x000e220008000a00 */
[----:B------:R-:W0:Y:S01]  /*00a0*/  LDCU UR9, c[0x0][0x380] ;  /* 0x00007000ff0977ac */ /* 0x000e220008000800 */
[----:B------:R-:W0:Y:S01]  /*00b0*/  LDCU.64 UR12, c[0x0][0x3a0] ;  /* 0x00007400ff0c77ac */ /* 0x000e220008000a00 */
[C---:B-1----:R-:W-:Y:S01]  /*00c0*/  ISETP.NE.AND P1, PT, R21.reuse, RZ, PT ;  /* 0x000000ff1500720c */ /* 0x042fe20003f25270 */
[----:B--2---:R-:W-:-:S04]  /*00d0*/  IMAD R23, R21, UR8, R26 ;  /* 0x0000000815177c24 */ /* 0x004fc8000f8e021a */
[----:B------:R-:W-:-:S04]  /*00e0*/  IMAD R23, R23, 0xc, RZ ;  /* 0x0000000c17177824 */ /* 0x000fc800078e02ff */
[----:B------:R-:W-:-:S04]  /*00f0*/  VIADD R27, R23, 0x1 ;  /* 0x00000001171b7836 */ /* 0x000fc80000000000 */
[----:B------:R-:W1:Y:S01]  /*0100*/  @P1 LDC.64 R6, c[0x0][0x390] ;  /* 0x0000e400ff061b82 */ /* 0x000e620000000a00 */
[----:B------:R-:W-:Y:S01]  /*0110*/  @P1 VIADD R3, R21, 0xffffffff ;  /* 0xffffffff15031836 */ /* 0x000fe20000000000 */
[----:B------:R-:W-:Y:S01]  /*0120*/  SHF.R.S32.HI R28, RZ, 0x1f, R23 ;  /* 0x0000001fff1c7819 */ /* 0x000fe20000011417 */
[----:B---3--:R-:W-:Y:S01]  /*0130*/  IMAD.WIDE R4, R23, 0x4, R4 ;  /* 0x0000000417047825 */ /* 0x008fe200078e0204 */
[----:B----4-:R-:W-:Y:S02]  /*0140*/  ISETP.GE.U32.AND P0, PT, R27, UR10, PT ;  /* 0x0000000a1b007c0c */ /* 0x010fe4000bf06070 */
[----:B------:R-:W-:Y:S01]  /*0150*/  SHF.R.S32.HI R0, RZ, 0x1f, R27 ;  /* 0x0000001fff007819 */ /* 0x000fe2000001141b */
[----:B------:R-:W-:Y:S01]  /*0160*/  VIADD R17, R23, 0x4 ;  /* 0x0000000417117836 */ /* 0x000fe20000000000 */
[----:B0-----:R-:W2:Y:S02]  /*0170*/  LDG.E R8, desc[UR6][R4.64+0x10] ;  /* 0x0000100604087981 */ /* 0x001ea4000c1e1900 */
[----:B------:R-:W-:-:S02]  /*0180*/  ISETP.GE.U32.AND.EX P0, PT, R0, UR11, PT, P0 ;  /* 0x0000000b00007c0c */ /* 0x000fc4000bf06100 */
[----:B------:R-:W3:Y:S01]  /*0190*/  LDG.E R9, desc[UR6][R4.64+0x14] ;  /* 0x0000140604097981 */ /* 0x000ee2000c1e1900 */
[----:B------:R-:W-:Y:S01]  /*01a0*/  ISETP.GE.U32.AND P2, PT, R17, UR10, PT ;  /* 0x0000000a11007c0c */ /* 0x000fe2000bf46070 */
[----:B-1----:R-:W-:Y:S02]  /*01b0*/  @P1 IMAD.WIDE.U32 R6, R3, 0x4, R6 ;  /* 0x0000000403061825 */ /* 0x002fe400078e0006 */
[----:B------:R-:W4:Y:S04]  /*01c0*/  LDG.E R10, desc[UR6][R4.64+0x18] ;  /* 0x00001806040a7981 */ /* 0x000f28000c1e1900 */
[----:B------:R0:W2:Y:S01]  /*01d0*/  @P1 LDG.E R19, desc[UR6][R6.64] ;  /* 0x0000000606131981 */ /* 0x0000a2000c1e1900 */
[----:B------:R-:W-:Y:S02]  /*01e0*/  IADD3 R24, P1, PT, R23, UR4, RZ ;  /* 0x0000000417187c10 */ /* 0x000fe4000ff3e0ff */
[----:B------:R-:W-:Y:S01]  /*01f0*/  SHF.R.S32.HI R17, RZ, 0x1f, R17 ;  /* 0x0000001fff117819 */ /* 0x000fe20000011411 */
[----:B------:R-:W4:Y:S01]  /*0200*/  LDG.E R11, desc[UR6][R4.64+0x1c] ;  /* 0x00001c06040b7981 */ /* 0x000f22000c1e1900 */
[----:B------:R-:W-:-:S03]  /*0210*/  IADD3.X R25, PT, PT, R28, UR5, RZ, P1, !PT ;  /* 0x000000051c197c10 */ /* 0x000fc60008ffe4ff */
[----:B------:R-:W4:Y:S01]  /*0220*/  LDG.E R12, desc[UR6][R4.64] ;  /* 0x00000006040c7981 */ /* 0x000f22000c1e1900 */
[C---:B0-----:R-:W-:Y:S02]  /*0230*/  VIADD R6, R23.reuse, 0x2 ;  /* 0x0000000217067836 */ /* 0x041fe40000000000 */
[----:B------:R-:W-:Y:S01]  /*0240*/  VIADD R7, R23, 0x3 ;  /* 0x0000000317077836 */ /* 0x000fe20000000000 */
[----:B------:R-:W4:Y:S02]  /*0250*/  LDG.E R13, desc[UR6][R4.64+0x4] ;  /* 0x00000406040d7981 */ /* 0x000f24000c1e1900 */
[----:B------:R-:W-:Y:S02]  /*0260*/  ISETP.GE.U32.AND P1, PT, R6, UR10, PT ;  /* 0x0000000a06007c0c */ /* 0x000fe4000bf26070 */
[----:B------:R-:W4:Y:S01]  /*0270*/  LDG.E R14, desc[UR6][R4.64+0x8] ;  /* 0x00000806040e7981 */ /* 0x000f22000c1e1900 */
[----:B------:R-:W-:Y:S02]  /*0280*/  ISETP.GE.U32.AND P6, PT, R7, UR10, PT ;  /* 0x0000000a07007c0c */ /* 0x000fe4000bfc6070 */
[----:B------:R-:W-:Y:S01]  /*0290*/  SHF.R.S32.HI R6, RZ, 0x1f, R6 ;  /* 0x0000001fff067819 */ /* 0x000fe20000011406 */
[----:B------:R-:W4:Y:S01]  /*02a0*/  LDG.E R15, desc[UR6][R4.64+0xc] ;  /* 0x00000c06040f7981 */ /* 0x000f22000c1e1900 */
[----:B------:R-:W-:-:S03]  /*02b0*/  SHF.R.S32.HI R7, RZ, 0x1f, R7 ;  /* 0x0000001fff077819 */ /* 0x000fc60000011407 */
[----:B------:R-:W4:Y:S04]  /*02c0*/  LDG.E R16, desc[UR6][R4.64+0x20] ;  /* 0x0000200604107981 */ /* 0x000f28000c1e1900 */
[----:B------:R-:W4:Y:S04]  /*02d0*/  LDG.E R0, desc[UR6][R4.64+0x24] ;  /* 0x0000240604007981 */ /* 0x000f28000c1e1900 */
[----:B------:R-:W4:Y:S04]  /*02e0*/  LDG.E R18, desc[UR6][R4.64+0x28] ;  /* 0x0000280604127981 */ /* 0x000f28000c1e1900 */
[----:B------:R0:W4:Y:S01]  /*02f0*/  LDG.E R3, desc[UR6][R4.64+0x2c] ;  /* 0x00002c0604037981 */ /* 0x000122000c1e1900 */
[----:B------:R-:W-:-:S02]  /*0300*/  ISETP.GE.U32.AND.EX P1, PT, R6, UR11, PT, P1 ;  /* 0x0000000b06007c0c */ /* 0x000fc4000bf26110 */
[----:B------:R-:W-:Y:S01]  /*0310*/  ISETP.GE.U32.AND.EX P6, PT, R7, UR11, PT, P6 ;  /* 0x0000000b07007c0c */ /* 0x000fe2000bfc6160 */
[----:B------:R-:W4:Y:S01]  /*0320*/  @!P0 LDG.E.U8 R22, desc[UR6][R24.64+0x1] ;  /* 0x0000010618168981 */ /* 0x000f22000c1e1100 */
[----:B------:R-:W-:-:S09]  /*0330*/  ISETP.GE.U32.AND.EX P2, PT, R17, UR11, PT, P2 ;  /* 0x0000000b11007c0c */ /* 0x000fd2000bf46120 */
[----:B------:R-:W4:Y:S04]  /*0340*/  @!P1 LDG.E.U8 R20, desc[UR6][R24.64+0x2] ;  /* 0x0000020618149981 */ /* 0x000f28000c1e1100 */
[----:B------:R-:W4:Y:S04]  /*0350*/  @!P6 LDG.E.U8 R6, desc[UR6][R24.64+0x3] ;  /* 0x000003061806e981 */ /* 0x000f28000c1e1100 */
[----:B------:R-:W4:Y:S01]  /*0360*/  @!P2 LDG.E.U8 R4, desc[UR6][R24.64+0x4] ;  /* 0x000004061804a981 */ /* 0x000f22000c1e1100 */
[C---:B------:R-:W-:Y:S01]  /*0370*/  ISETP.GE.U32.AND P5, PT, R23.reuse, UR10, PT ;  /* 0x0000000a17007c0c */ /* 0x040fe2000bfa6070 */
[----:B0-----:R-:W-:-:S02]  /*0380*/  VIADD R5, R23, 0x6 ;  /* 0x0000000617057836 */ /* 0x001fc40000000000 */
[----:B------:R-:W-:Y:S01]  /*0390*/  VIADD R7, R23, 0x7 ;  /* 0x0000000717077836 */ /* 0x000fe20000000000 */
[----:B------:R-:W-:Y:S02]  /*03a0*/  ISETP.GE.U32.AND.EX P5, PT, R28, UR11, PT, P5 ;  /* 0x0000000b1c007c0c */ /* 0x000fe4000bfa6150 */
[----:B------:R-:W-:Y:S02]  /*03b0*/  ISETP.GE.U32.AND P4, PT, R5, UR10, PT ;  /* 0x0000000a05007c0c */ /* 0x000fe4000bf86070 */
[----:B------:R-:W-:Y:S02]  /*03c0*/  ISETP.GE.U32.AND P3, PT, R7, UR10, PT ;  /* 0x0000000a07007c0c */ /* 0x000fe4000bf66070 */
[----:B------:R-:W-:Y:S02]  /*03d0*/  SHF.R.S32.HI R5, RZ, 0x1f, R5 ;  /* 0x0000001fff057819 */ /* 0x000fe40000011405 */
[----:B------:R-:W-:Y:S02]  /*03e0*/  SHF.R.S32.HI R7, RZ, 0x1f, R7 ;  /* 0x0000001fff077819 */ /* 0x000fe40000011407 */
[----:B------:R-:W-:Y:S01]  /*03f0*/  ISETP.GE.U32.AND.EX P4, PT, R5, UR11, PT, P4 ;  /* 0x0000000b05007c0c */ /* 0x000fe2000bf86140 */
[----:B------:R-:W-:Y:S01]  /*0400*/  VIADD R5, R23, 0x9 ;  /* 0x0000000917057836 */ /* 0x000fe20000000000 */
[----:B------:R-:W-:Y:S01]  /*0410*/  ISETP.GE.U32.AND.EX P3, PT, R7, UR11, PT, P3 ;  /* 0x0000000b07007c0c */ /* 0x000fe2000bf66130 */
[----:B------:R-:W-:Y:S01]  /*0420*/  VIADD R7, R23, 0xa ;  /* 0x0000000a17077836 */ /* 0x000fe20000000000 */
[----:B------:R0:W5:Y:S01]  /*0430*/  @!P5 LDG.E.U8 R2, desc[UR6][R24.64] ;  /* 0x000000061802d981 */ /* 0x000162000c1e1100 */
[----:B--2---:R-:W-:-:S02]  /*0440*/  IMAD.IADD R8, R8, 0x1, R19 ;  /* 0x0000000108087824 */ /* 0x004fc400078e0213 */
[--C-:B---3--:R-:W-:Y:S02]  /*0450*/  IMAD.IADD R9, R9, 0x1, R19.reuse ;  /* 0x0000000109097824 */ /* 0x108fe400078e0213 */
[--C-:B----4-:R-:W-:Y:S02]  /*0460*/  IMAD.IADD R10, R10, 0x1, R19.reuse ;  /* 0x000000010a0a7824 */ /* 0x110fe400078e0213 */
[--C-:B------:R-:W-:Y:S02]  /*0470*/  IMAD.IADD R11, R11, 0x1, R19.reuse ;  /* 0x000000010b0b7824 */ /* 0x100fe400078e0213 */
[--C-:B------:R-:W-:Y:S02]  /*0480*/  IMAD.IADD R12, R12, 0x1, R19.reuse ;  /* 0x000000010c0c7824 */ /* 0x100fe400078e0213 */
[--C-:B------:R-:W-:Y:S02]  /*0490*/  IMAD.IADD R13, R13, 0x1, R19.reuse ;  /* 0x000000010d0d7824 */ /* 0x100fe400078e0213 */
[----:B------:R-:W-:-:S02]  /*04a0*/  IMAD.IADD R14, R14, 0x1, R19 ;  /* 0x000000010e0e7824 */ /* 0x000fc400078e0213 */
[--C-:B------:R-:W-:Y:S02]  /*04b0*/  IMAD.IADD R15, R15, 0x1, R19.reuse ;  /* 0x000000010f0f7824 */ /* 0x100fe400078e0213 */
[--C-:B------:R-:W-:Y:S02]  /*04c0*/  IMAD.IADD R16, R16, 0x1, R19.reuse ;  /* 0x0000000110107824 */ /* 0x100fe400078e0213 */
[----:B------:R-:W-:Y:S02]  /*04d0*/  IMAD.IADD R17, R0, 0x1, R19 ;  /* 0x0000000100117824 */ /* 0x000fe400078e0213 */
[----:B------:R-:W-:Y:S02]  /*04e0*/  IMAD.MOV.U32 R0, RZ, RZ, R1 ;  /* 0x000000ffff007224 */ /* 0x000fe400078e0001 */
[--C-:B------:R-:W-:Y:S02]  /*04f0*/  IMAD.IADD R18, R18, 0x1, R19.reuse ;  /* 0x0000000112127824 */ /* 0x100fe400078e0213 */
[----:B------:R-:W-:-:S02]  /*0500*/  IMAD.IADD R19, R3, 0x1, R19 ;  /* 0x0000000103137824 */ /* 0x000fc400078e0213 */
[----:B------:R-:W-:Y:S01]  /*0510*/  VIADD R3, R23, 0x5 ;  /* 0x0000000517037836 */ /* 0x000fe20000000000 */
[----:B------:R1:W-:Y:S04]  /*0520*/  STL.128 [R0+0x10], R8 ;  /* 0x0000100800007387 */ /* 0x0003e80000100c00 */
[----:B------:R-:W-:Y:S04]  /*0530*/  STL.128 [R0], R12 ;  /* 0x0000000c00007387 */ /* 0x000fe80000100c00 */
[----:B------:R-:W-:Y:S04]  /*0540*/  STL.128 [R0+0x20], R16 ;  /* 0x0000201000007387 */ /* 0x000fe80000100c00 */
[----:B------:R-:W-:Y:S01]  /*0550*/  @!P0 STL.U8 [R1+0x31], R22 ;  /* 0x0000311601008387 */ /* 0x000fe20000100000 */
[----:B------:R-:W-:-:S02]  /*0560*/  ISETP.GE.U32.AND P0, PT, R3, UR10, PT ;  /* 0x0000000a03007c0c */ /* 0x000fc4000bf06070 */
[----:B------:R-:W-:Y:S01]  /*0570*/  SHF.R.S32.HI R3, RZ, 0x1f, R3 ;  /* 0x0000001fff037819 */ /* 0x000fe20000011403 */
[----:B-1----:R-:W-:-:S03]  /*0580*/  VIADD R8, R23, 0xb ;  /* 0x0000000b17087836 */ /* 0x002fc60000000000 */
[----:B------:R-:W-:Y:S01]  /*0590*/  ISETP.GE.U32.AND.EX P0, PT, R3, UR11, PT, P0 ;  /* 0x0000000b03007c0c */ /* 0x000fe2000bf06100 */
[----:B------:R-:W-:Y:S01]  /*05a0*/  VIADD R3, R23, 0x8 ;  /* 0x0000000817037836 */ /* 0x000fe20000000000 */
[----:B------:R-:W-:Y:S01]  /*05b0*/  @!P1 STL.U8 [R1+0x32], R20 ;  /* 0x0000321401009387 */ /* 0x000fe20000100000 */
[----:B------:R-:W-:-:S03]  /*05c0*/  ISETP.GE.U32.AND P5, PT, R8, UR10, PT ;  /* 0x0000000a08007c0c */ /* 0x000fc6000bfa6070 */
[----:B------:R1:W-:Y:S01]  /*05d0*/  @!P6 STL.U8 [R1+0x33], R6 ;  /* 0x000033060100e387 */ /* 0x0003e20000100000 */
[----:B------:R-:W-:Y:S02]  /*05e0*/  ISETP.GE.U32.AND P1, PT, R3, UR10, PT ;  /* 0x0000000a03007c0c */ /* 0x000fe4000bf26070 */
[----:B------:R-:W-:Y:S01]  /*05f0*/  ISETP.GE.U32.AND P6, PT, R7, UR10, PT ;  /* 0x0000000a07007c0c */ /* 0x000fe2000bfc6070 */
[----:B------:R2:W-:Y:S01]  /*0600*/  @!P2 STL.U8 [R1+0x34], R4 ;  /* 0x000034040100a387 */ /* 0x0005e20000100000 */
[----:B------:R-:W-:Y:S02]  /*0610*/  ISETP.GE.U32.AND P2, PT, R5, UR10, PT ;  /* 0x0000000a05007c0c */ /* 0x000fe4000bf46070 */
[----:B------:R-:W-:Y:S02]  /*0620*/  SHF.R.S32.HI R3, RZ, 0x1f, R3 ;  /* 0x0000001fff037819 */ /* 0x000fe40000011403 */
[----:B------:R-:W-:Y:S01]  /*0630*/  SHF.R.S32.HI R5, RZ, 0x1f, R5 ;  /* 0x0000001fff057819 */ /* 0x000fe20000011405 */
[----:B-1----:R-:W3:Y:S01]  /*0640*/  @!P4 LDG.E.U8 R6, desc[UR6][R24.64+0x6] ;  /* 0x000006061806c981 */ /* 0x002ee2000c1e1100 */
[----:B------:R-:W-:-:S02]  /*0650*/  SHF.R.S32.HI R7, RZ, 0x1f, R7 ;  /* 0x0000001fff077819 */ /* 0x000fc40000011407 */
[----:B------:R-:W-:Y:S01]  /*0660*/  SHF.R.S32.HI R8, RZ, 0x1f, R8 ;  /* 0x0000001fff087819 */ /* 0x000fe20000011408 */
[----:B--2---:R-:W2:Y:S01]  /*0670*/  @!P0 LDG.E.U8 R4, desc[UR6][R24.64+0x5] ;  /* 0x0000050618048981 */ /* 0x004ea2000c1e1100 */
[----:B------:R-:W-:Y:S02]  /*0680*/  ISETP.GE.U32.AND.EX P1, PT, R3, UR11, PT, P1 ;  /* 0x0000000b03007c0c */ /* 0x000fe4000bf26110 */
[----:B------:R-:W-:Y:S02]  /*0690*/  ISETP.GE.U32.AND.EX P2, PT, R5, UR11, PT, P2 ;  /* 0x0000000b05007c0c */ /* 0x000fe4000bf46120 */
[----:B------:R-:W-:Y:S02]  /*06a0*/  ISETP.GE.U32.AND.EX P6, PT, R7, UR11, PT, P6 ;  /* 0x0000000b07007c0c */ /* 0x000fe4000bfc6160 */
[----:B------:R-:W-:Y:S02]  /*06b0*/  ISETP.GE.U32.AND.EX P5, PT, R8, UR11, PT, P5 ;  /* 0x0000000b08007c0c */ /* 0x000fe4000bfa6150 */
[----:B------:R-:W4:Y:S05]  /*06c0*/  @!P3 LDG.E.U8 R8, desc[UR6][R24.64+0x7] ;  /* 0x000007061808b981 */ /* 0x000f2a000c1e1100 */
[----:B------:R-:W4:Y:S04]  /*06d0*/  @!P1 LDG.E.U8 R10, desc[UR6][R24.64+0x8] ;  /* 0x00000806180a9981 */ /* 0x000f28000c1e1100 */
[----:B------:R-:W4:Y:S04]  /*06e0*/  @!P2 LDG.E.U8 R14, desc[UR6][R24.64+0x9] ;  /* 0x00000906180ea981 */ /* 0x000f28000c1e1100 */
[----:B------:R-:W4:Y:S04]  /*06f0*/  @!P6 LDG.E.U8 R16, desc[UR6][R24.64+0xa] ;  /* 0x00000a061810e981 */ /* 0x000f28000c1e1100 */
[----:B------:R-:W4:Y:S01]  /*0700*/  @!P5 LDG.E.U8 R18, desc[UR6][R24.64+0xb] ;  /* 0x00000b061812d981 */ /* 0x000f22000c1e1100 */
[----:B------:R-:W-:Y:S03]  /*0710*/  BSSY.RECONVERGENT B0, `(.L_x_0) ;  /* 0x0000038000007945 */ /* 0x000fe60003800200 */
[----:B---3--:R0:W-:Y:S04]  /*0720*/  @!P4 STL.U8 [R1+0x36], R6 ;  /* 0x000036060100c387 */ /* 0x0081e80000100000 */
[----:B--2---:R0:W-:Y:S01]  /*0730*/  @!P0 STL.U8 [R1+0x35], R4 ;  /* 0x0000350401008387 */ /* 0x0041e20000100000 */
[----:B------:R-:W-:-:S03]  /*0740*/  ISETP.GE.AND P0, PT, R23, UR10, PT ;  /* 0x0000000a17007c0c */ /* 0x000fc6000bf06270 */
[----:B----4-:R0:W-:Y:S04]  /*0750*/  @!P3 STL.U8 [R1+0x37], R8 ;  /* 0x000037080100b387 */ /* 0x0101e80000100000 */
[----:B------:R0:W-:Y:S04]  /*0760*/  @!P1 STL.U8 [R1+0x38], R10 ;  /* 0x0000380a01009387 */ /* 0x0001e80000100000 */
[----:B------:R0:W-:Y:S04]  /*0770*/  @!P2 STL.U8 [R1+0x39], R14 ;  /* 0x0000390e0100a387 */ /* 0x0001e80000100000 */
[----:B------:R0:W-:Y:S04]  /*0780*/  @!P6 STL.U8 [R1+0x3a], R16 ;  /* 0x00003a100100e387 */ /* 0x0001e80000100000 */
[----:B------:R0:W-:Y:S01]  /*0790*/  @!P5 STL.U8 [R1+0x3b], R18 ;  /* 0x00003b120100d387 */ /* 0x0001e20000100000 */
[----:B------:R-:W-:Y:S05]  /*07a0*/  @P0 BRA `(.L_x_1) ;  /* 0x0000000000b80947 */ /* 0x000fea0003800000 */
[----:B------:R-:W-:Y:S01]  /*07b0*/  ISETP.GE.AND P0, PT, R27, UR10, PT ;  /* 0x0000000a1b007c0c */ /* 0x000fe2000bf06270 */
[----:B------:R-:W-:Y:S01]  /*07c0*/  BSSY.RECONVERGENT B1, `(.L_x_2) ;  /* 0x0000024000017945 */ /* 0x000fe20003800200 */
[----:B------:R-:W-:-:S11]  /*07d0*/  IMAD.MOV.U32 R3, RZ, RZ, 0x1 ;  /* 0x00000001ff037424 */ /* 0x000fd600078e00ff */
[----:B------:R-:W-:Y:S05]  /*07e0*/  @P0 BRA `(.L_x_3) ;  /* 0x0000000000840947 */ /* 0x000fea0003800000 */
[----:B0-----:R-:W0:Y:S01]  /*07f0*/  LDC.64 R4, c[0x0][0x3a8] ;  /* 0x0000ea00ff047b82 */ /* 0x001e220000000a00 */
[----:B------:R-:W-:Y:S01]  /*0800*/  BSSY.RECONVERGENT B2, `(.L_x_4) ;  /* 0x000001d000027945 */ /* 0x000fe20003800200 */
[----:B------:R-:W-:Y:S02]  /*0810*/  VIADD R10, R1, 0x31 ;  /* 0x00000031010a7836 */ /* 0x000fe40000000000 */
[----:B------:R-:W-:Y:S02]  /*0820*/  IMAD.MOV.U32 R3, RZ, RZ, 0x1 ;  /* 0x00000001ff037424 */ /* 0x000fe400078e00ff */
[----:B------:R-:W-:-:S07]  /*0830*/  IMAD.MOV.U32 R12, RZ, RZ, 0x2 ;  /* 0x00000002ff0c7424 */ /* 0x000fce00078e00ff */
.L_x_7:
[----:B------:R-:W2:Y:S01]  /*0840*/  LDL.U8 R11, [R10] ;  /* 0x000000000a0b7983 */ /* 0x000ea20000100000 */
[----:B-----5:R-:W-:Y:S01]  /*0850*/  LOP3.LUT R6, R2, 0xff, RZ, 0xc0, !PT ;  /* 0x000000ff02067812 */ /* 0x020fe200078ec0ff */
[----:B------:R-:W-:Y:S01]  /*0860*/  VIADD R7, R12, 0xffffffff ;  /* 0xffffffff0c077836 */ /* 0x000fe20000000000 */
[----:B------:R-:W-:Y:S01]  /*0870*/  BSSY.RECONVERGENT B3, `(.L_x_5) ;  /* 0x000000e000037945 */ /* 0x000fe20003800200 */
[----:B------:R-:W-:-:S03]  /*0880*/  VIADD R8, R23, 0x2 ;  /* 0x0000000217087836 */ /* 0x000fc60000000000 */
[----:B------:R-:W-:Y:S02]  /*0890*/  ISETP.GE.U32.AND P1, PT, R7, 0xb, PT ;  /* 0x0000000b0700780c */ /* 0x000fe40003f26070 */
[----:B------:R-:W-:Y:S02]  /*08a0*/  ISETP.LT.AND P2, PT, R8, UR9, PT ;  /* 0x0000000908007c0c */ /* 0x000fe4000bf41270 */
[----:B--2---:R-:W-:-:S13]  /*08b0*/  ISETP.NE.AND P0, PT, R6, R11, PT ;  /* 0x0000000b0600720c */ /* 0x004fda0003f05270 */
[----:B------:R-:W-:Y:S05]  /*08c0*/  @!P0 BRA `(.L_x_6) ;  /* 0x0000000000208947 */ /* 0x000fea0003800000 */
[----:B------:R-:W2:Y:S02]  /*08d0*/  LDL R6, [R0] ;  /* 0x0000000000067983 */ /* 0x000ea40000100800 */
[----:B--2---:R-:W-:-:S05]  /*08e0*/  VIADD R7, R6, 0xffffffff ;  /* 0xffffffff06077836 */ /* 0x004fca0000000000 */
[C---:B------:R-:W-:Y:S01]  /*08f0*/  IADD3 R8, P0, PT, R7.reuse, UR12, RZ ;  /* 0x0000000c07087c10 */ /* 0x040fe2000ff1e0ff */
[----:B0-----:R-:W-:-:S04]  /*0900*/  IMAD.WIDE.U32 R6, R7, 0x4, R4 ;  /* 0x0000000407067825 */ /* 0x001fc800078e0004 */
[----:B------:R-:W-:-:S05]  /*0910*/  IMAD.X R9, RZ, RZ, UR13, P0 ;  /* 0x0000000dff097e24 */ /* 0x000fca00080e06ff */
[----:B------:R-:W-:Y:S04]  /*0920*/  STG.E.U8 desc[UR6][R8.64], R2 ;  /* 0x0000000208007986 */ /* 0x000fe8000c101106 */
[----:B------:R0:W-:Y:S02]  /*0930*/  REDG.E.ADD.STRONG.GPU desc[UR6][R6.64], R3 ;  /* 0x000000030600798e */ /* 0x0001e4000c12e106 */
[----:B0-----:R-:W-:-:S07]  /*0940*/  IMAD.MOV.U32 R3, RZ, RZ, RZ ;  /* 0x000000ffff037224 */ /* 0x001fce00078e00ff */
.L_x_6:
[----:B------:R-:W-:Y:S05]  /*0950*/  BSYNC.RECONVERGENT B3 ;  /* 0x0000000000037941 */ /* 0x000fea0003800200 */
.L_x_5:
[----:B------:R-:W-:Y:S01]  /*0960*/  VIADD R12, R12, 0x1 ;  /* 0x000000010c0c7836 */ /* 0x000fe20000000000 */
[----:B------:R-:W-:Y:S01]  /*0970*/  PRMT R2, R11, 0x7610, R2 ;  /* 0x000076100b027816 */ /* 0x000fe20000000002 */
[----:B------:R-:W-:Y:S02]  /*0980*/  VIADD R23, R23, 0x1 ;  /* 0x0000000117177836 */ /* 0x000fe40000000000 */
[----:B------:R-:W-:Y:S02]  /*0990*/  VIADD R10, R10, 0x1 ;  /* 0x000000010a0a7836 */ /* 0x000fe40000000000 */
[----:B------:R-:W-:Y:S02]  /*09a0*/  VIADD R3, R3, 0x1 ;  /* 0x0000000103037836 */ /* 0x000fe40000000000 */
[----:B------:R-:W-:Y:S01]  /*09b0*/  VIADD R0, R0, 0x4 ;  /* 0x0000000400007836 */ /* 0x000fe20000000000 */
[----:B------:R-:W-:Y:S06]  /*09c0*/  @!P1 BRA P2, `(.L_x_7) ;  /* 0xfffffffc009c9947 */ /* 0x000fec000103ffff */
[----:B------:R-:W-:Y:S05]  /*09d0*/  BSYNC.RECONVERGENT B2 ;  /* 0x0000000000027941 */ /* 0x000fea0003800200 */
.L_x_4:
[----:B------:R1:W5:Y:S01]  /*09e0*/  LDL R12, [R0] ;  /* 0x00000000000c7983 */ /* 0x0003620000100800 */
[----:B------:R-:W-:-:S07]  /*09f0*/  PRMT R2, R11, 0x7610, R2 ;  /* 0x000076100b027816 */ /* 0x000fce0000000002 */
.L_x_3:
[----:B------:R-:W-:Y:S05]  /*0a00*/  BSYNC.RECONVERGENT B1 ;  /* 0x0000000000017941 */ /* 0x000fea0003800200 */
.L_x_2:
[----:B0-----:R-:W0:Y:S01]  /*0a10*/  LDC.64 R4, c[0x0][0x3a8] ;  /* 0x0000ea00ff047b82 */ /* 0x001e220000000a00 */
[----:B------:R-:W2:Y:S01]  /*0a20*/  LDCU.64 UR4, c[0x0][0x3a0] ;  /* 0x00007400ff0477ac */ /* 0x000ea20008000a00 */
[----:B-----5:R-:W-:-:S05]  /*0a30*/  VIADD R9, R12, 0xffffffff ;  /* 0xffffffff0c097836 */ /* 0x020fca0000000000 */
[----:B--2---:R-:W-:-:S05]  /*0a40*/  IADD3 R6, P0, PT, R9, UR4, RZ ;  /* 0x0000000409067c10 */ /* 0x004fca000ff1e0ff */
[----:B------:R-:W-:Y:S02]  /*0a50*/  IMAD.X R7, RZ, RZ, UR5, P0 ;  /* 0x00000005ff077e24 */ /* 0x000fe400080e06ff */
[----:B0-----:R-:W-:-:S03]  /*0a60*/  IMAD.WIDE.U32 R4, R9, 0x4, R4 ;  /* 0x0000000409047825 */ /* 0x001fc600078e0004 */
[----:B------:R2:W-:Y:S04]  /*0a70*/  STG.E.U8 desc[UR6][R6.64], R2 ;  /* 0x0000000206007986 */ /* 0x0005e8000c101106 */
[----:B------:R2:W-:Y:S02]  /*0a80*/  REDG.E.ADD.STRONG.GPU desc[UR6][R4.64], R3 ;  /* 0x000000030400798e */ /* 0x0005e4000c12e106 */
.L_x_1:
[----:B------:R-:W-:Y:S05]  /*0a90*/  BSYNC.RECONVERGENT B0 ;  /* 0x0000000000007941 */ /* 0x000fea0003800200 */
.L_x_0:
[----:B------:R-:W3:Y:S01]  /*0aa0*/  LDCU UR4, c[0x0][0x370] ;  /* 0x00006e00ff0477ac */ /* 0x000ee20008000800 */
[----:B------:R-:W-:-:S06]  /*0ab0*/  UIADD3 UR5, UPT, UPT, UR8, -0x1, URZ ;  /* 0xffffffff08057890 */ /* 0x000fcc000fffe0ff */
[----:B------:R-:W-:Y:S01]  /*0ac0*/  ISETP.NE.AND P0, PT, R26, UR5, PT ;  /* 0x000000051a007c0c */ /* 0x000fe2000bf05270 */
[----:B---3--:R-:W-:-:S06]  /*0ad0*/  UIADD3 UR4, UPT, UPT, UR4, -0x1, URZ ;  /* 0xffffffff04047890 */ /* 0x008fcc000fffe0ff */
[----:B------:R-:W-:-:S13]  /*0ae0*/  ISETP.NE.OR P0, PT, R21, UR4, P0 ;  /* 0x0000000415007c0c */ /* 0x000fda0008705670 */
[----:B------:R-:W-:Y:S05]  /*0af0*/  @P0 EXIT ;  /* 0x000000000000094d */ /* 0x000fea0003800000 */
[----:B--2--5:R-:W2:Y:S02]  /*0b00*/  LDC.64 R2, c[0x0][0x390] ;  /* 0x0000e400ff027b82 */ /* 0x024ea40000000a00 */
[----:B--2---:R-:W-:-:S05]  /*0b10*/  IMAD.WIDE.U32 R2, R21, 0x4, R2 ;  /* 0x0000000415027825 */ /* 0x004fca00078e0002 */
[----:B------:R-:W-:Y:S01]  /*0b20*/  STG.E desc[UR6][R2.64], R19 ;  /* 0x0000001302007986 */ /* 0x000fe2000c101906 */
[----:B------:R-:W-:Y:S05]  /*0b30*/  EXIT ;  /* 0x000000000000794d */ /* 0x000fea0003800000 */
.L_x_8:
[----:B------:R-:W-:-:S00]  /*0b40*/  BRA `(.L_x_8) ;  /* 0xfffffffc00fc7947 */ /* 0x000fc0000383ffff */
[----:B------:R-:W-:-:S00]  /*0b50*/  NOP ;  /* 0x0000000000007918 */ /* 0x000fc00000000000 */
        /* <DEDUP_REMOVED lines=10> */
.L_x_38:


//--------------------- .text._ZN7rle_gpu10scan_blockINS_5SumOpEEEvmPNT_4DataES4_S4_ --------------------------
	.section	.text._ZN7rle_gpu10scan_blockINS_5SumOpEEEvmPNT_4DataES4_S4_,"ax",@progbits
	.align	128
        .global         _ZN7rle_gpu10scan_blockINS_5SumOpEEEvmPNT_4DataES4_S4_
        .type           _ZN7rle_gpu10scan_blockINS_5SumOpEEEvmPNT_4DataES4_S4_,@function
        .size           _ZN7rle_gpu10scan_blockINS_5SumOpEEEvmPNT_4DataES4_S4_,(.L_x_36 - _ZN7rle_gpu10scan_blockINS_5SumOpEEEvmPNT_4DataES4_S4_)
        .other          _ZN7rle_gpu10scan_blockINS_5SumOpEEEvmPNT_4DataES4_S4_,@"STO_CUDA_ENTRY STV_DEFAULT"
_ZN7rle_gpu10scan_blockINS_5SumOpEEEvmPNT_4DataES4_S4_:
.text._ZN7rle_gpu10scan_blockINS_5SumOpEEEvmPNT_4DataES4_S4_:
[----:B------:R-:W-:Y:S01]  /*0000*/  LDC R1, c[0x0][0x37c] ;  /* 0x0000df00ff017b82 */ /* 0x000fe20000000800 */
[----:B------:R-:W0:Y:S01]  /*0010*/  S2R R17, SR_CTAID.X ;  /* 0x0000000000117919 */ /* 0x000e220000002500 */
[----:B------:R-:W1:Y:S06]  /*0020*/  LDCU UR7, c[0x0][0x360] ;  /* 0x00006c00ff0777ac */ /* 0x000e6c0008000800 */
[----:B------:R-:W2:Y:S01]  /*0030*/  LDC R2, c[0x0][0x360] ;  /* 0x0000d800ff027b82 */ /* 0x000ea20000000800 */
[----:B------:R-:W-:Y:S01]  /*0040*/  MOV R6, 0xf0 ;  /* 0x000000f000067802 */ /* 0x000fe20000000f00 */
[----:B------:R-:W3:Y:S01]  /*0050*/  S2R R18, SR_TID.X ;  /* 0x0000000000127919 */ /* 0x000ee20000002100 */
[----:B------:R-:W4:Y:S01]  /*0060*/  LDCU.64 UR8, c[0x0][0x358] ;  /* 0x00006b00ff0877ac */ /* 0x000f220008000a00 */
[----:B-1----:R-:W-:-:S04]  /*0070*/  UIMAD UR6, UR7, 0xc, URZ ;  /* 0x0000000c070678a4 */ /* 0x002fc8000f8e02ff */
[----:B------:R-:W-:Y:S01]  /*0080*/  UIADD3 UR4, UPT, UPT, UR6, -0x1, URZ ;  /* 0xffffffff06047890 */ /* 0x000fe2000fffe0ff */
[----:B--2---:R-:W-:-:S05]  /*0090*/  LOP3.LUT R2, R2, 0xffff, RZ, 0xc0, !PT ;  /* 0x0000ffff02027812 */ /* 0x004fca00078ec0ff */
[----:B------:R-:W-:Y:S02]  /*00a0*/  IMAD.U32 R0, RZ, RZ, UR4 ;  /* 0x00000004ff007e24 */ /* 0x000fe4000f8e00ff */
[----:B0-----:R-:W-:-:S03]  /*00b0*/  IMAD R21, R17, UR6, RZ ;  /* 0x0000000611157c24 */ /* 0x001fc6000f8e02ff */
[----:B------:R-:W-:Y:S01]  /*00c0*/  LOP3.LUT R0, R0, 0xffff, RZ, 0xc0, !PT ;  /* 0x0000ffff00007812 */ /* 0x000fe200078ec0ff */
[----:B---34-:R-:W-:-:S07]  /*00d0*/  IMAD.IADD R20, R21, 0x1, R18 ;  /* 0x0000000115147824 */ /* 0x018fce00078e0212 */
[----:B------:R-:W-:Y:S05]  /*00e0*/  CALL.REL.NOINC `($__internal_0_$__cuda_sm20_div_u16) ;  /* 0x0000000c00e47944 */ /* 0x000fea0003c00000 */
[----:B------:R-:W0:Y:S01]  /*00f0*/  S2R R3, SR_CgaCtaId ;  /* 0x0000000000037919 */ /* 0x000e220000008800 */
[----:B------:R-:W-:Y:S01]  /*0100*/  LOP3.LUT R0, R16, 0xffff, RZ, 0xc0, !PT ;  /* 0x0000ffff10007812 */ /* 0x000fe200078ec0ff */
[----:B------:R-:W-:-:S03]  /*0110*/  IMAD.MOV.U32 R5, RZ, RZ, RZ ;  /* 0x000000ffff057224 */ /* 0x000fc600078e00ff */
[C---:B------:R-:W-:Y:S02]  /*0120*/  ISETP.GE.U32.AND P0, PT, R0.reuse, 0x3, PT ;  /* 0x000000030000780c */ /* 0x040fe40003f06070 */
[----:B------:R-:W-:-:S11]  /*0130*/  IADD3 R0, PT, PT, R0, 0x1, RZ ;  /* 0x0000000100007810 */ /* 0x000fd60007ffe0ff */
[----:B------:R-:W-:Y:S05]  /*0140*/  @!P0 BRA `(.L_x_9) ;  /* 0x0000000000fc8947 */ /* 0x000fea0003800000 */
[----:B------:R-:W1:Y:S01]  /*0150*/  S2UR UR5, SR_CgaCtaId ;  /* 0x00000000000579c3 */ /* 0x000e620000008800 */
[----:B------:R-:W-:Y:S01]  /*0160*/  IMAD R7, R17, 0xc, RZ ;  /* 0x0000000c11077824 */ /* 0x000fe200078e02ff */
[----:B------:R-:W-:Y:S01]  /*0170*/  UMOV UR4, 0x400 ;  /* 0x0000040000047882 */ /* 0x000fe20000000000 */
[----:B------:R-:W-:Y:S01]  /*0180*/  LOP3.LUT R10, R0, 0x1fffc, RZ, 0xc0, !PT ;  /* 0x0001fffc000a7812 */ /* 0x000fe200078ec0ff */
[----:B------:R-:W-:Y:S01]  /*0190*/  IMAD.MOV.U32 R5, RZ, RZ, RZ ;  /* 0x000000ffff057224 */ /* 0x000fe200078e00ff */
[----:B------:R-:W-:Y:S01]  /*01a0*/  MOV R2, R20 ;  /* 0x0000001400027202 */ /* 0x000fe20000000f00 */
[----:B------:R-:W-:Y:S01]  /*01b0*/  VIADD R15, R7, 0x2 ;  /* 0x00000002070f7836 */ /* 0x000fe20000000000 */
[----:B------:R-:W2:Y:S01]  /*01c0*/  LDCU.64 UR10, c[0x0][0x380] ;  /* 0x00007000ff0a77ac */ /* 0x000ea20008000a00 */
[----:B------:R-:W3:Y:S01]  /*01d0*/  LDC R4, c[0x0][0x360] ;  /* 0x0000d800ff047b82 */ /* 0x000ee20000000800 */
[----:B------:R-:W-:Y:S02]  /*01e0*/  IMAD.MOV R10, RZ, RZ, -R10 ;  /* 0x000000ffff0a7224 */ /* 0x000fe400078e0a0a */
[----:B------:R-:W-:Y:S01]  /*01f0*/  IMAD R15, R15, UR7, R18 ;  /* 0x000000070f0f7c24 */ /* 0x000fe2000f8e0212 */
[----:B-1----:R-:W-:-:S06]  /*0200*/  ULEA UR4, UR5, UR4, 0x18 ;  /* 0x0000000405047291 */ /* 0x002fcc000f8ec0ff */
[----:B------:R-:W-:Y:S01]  /*0210*/  LEA R23, R18, UR4, 0x2 ;  /* 0x0000000412177c11 */ /* 0x000fe2000f8e10ff */
[C---:B---3--:R-:W-:Y:S02]  /*0220*/  IMAD R11, R7.reuse, UR7, R4 ;  /* 0x00000007070b7c24 */ /* 0x048fe4000f8e0204 */
[----:B------:R-:W-:Y:S02]  /*0230*/  VIADD R7, R7, 0x3 ;  /* 0x0000000307077836 */ /* 0x000fe40000000000 */
[--C-:B------:R-:W-:Y:S02]  /*0240*/  IMAD.IADD R11, R11, 0x1, R18.reuse ;  /* 0x000000010b0b7824 */ /* 0x100fe400078e0212 */
[----:B--2---:R-:W-:-:S07]  /*0250*/  IMAD R19, R7, UR7, R18 ;  /* 0x0000000707137c24 */ /* 0x004fce000f8e0212 */
.L_x_10:
[----:B------:R-:W-:Y:S02]  /*0260*/  ISETP.GE.U32.AND P0, PT, R2, UR10, PT ;  /* 0x0000000a02007c0c */ /* 0x000fe4000bf06070 */
[----:B------:R-:W-:Y:S02]  /*0270*/  CS2R R24, SRZ ;  /* 0x0000000000187805 */ /* 0x000fe4000001ff00 */
[----:B------:R-:W-:Y:S02]  /*0280*/  SHF.R.S32.HI R8, RZ, 0x1f, R2 ;  /* 0x0000001fff087819 */ /* 0x000fe40000011402 */
[----:B------:R-:W-:Y:S02]  /*0290*/  ISETP.GE.U32.AND P1, PT, R11, UR10, PT ;  /* 0x0000000a0b007c0c */ /* 0x000fe4000bf26070 */
[----:B------:R-:W-:Y:S02]  /*02a0*/  ISETP.GE.U32.AND.EX P0, PT, R8, UR11, PT, P0 ;  /* 0x0000000b08007c0c */ /* 0x000fe4000bf06100 */
[----:B------:R-:W-:-:S02]  /*02b0*/  SHF.R.S32.HI R26, RZ, 0x1f, R11 ;  /* 0x0000001fff1a7819 */ /* 0x000fc4000001140b */
[----:B------:R-:W-:Y:S02]  /*02c0*/  ISETP.GE.U32.AND P2, PT, R15, UR10, PT ;  /* 0x0000000a0f007c0c */ /* 0x000fe4000bf46070 */
[----:B------:R-:W-:Y:S02]  /*02d0*/  ISETP.GE.U32.AND.EX P1, PT, R26, UR11, PT, P1 ;  /* 0x0000000b1a007c0c */ /* 0x000fe4000bf26110 */
[----:B------:R-:W-:Y:S02]  /*02e0*/  SHF.R.S32.HI R22, RZ, 0x1f, R15 ;  /* 0x0000001fff167819 */ /* 0x000fe4000001140f */
[----:B------:R-:W-:Y:S02]  /*02f0*/  ISETP.GE.U32.AND P3, PT, R19, UR10, PT ;  /* 0x0000000a13007c0c */ /* 0x000fe4000bf66070 */
[----:B------:R-:W-:Y:S01]  /*0300*/  SHF.R.S32.HI R14, RZ, 0x1f, R19 ;  /* 0x0000001fff0e7819 */ /* 0x000fe20000011413 */
[----:B------:R-:W1:Y:S01]  /*0310*/  @!P0 LDC.64 R6, c[0x0][0x388] ;  /* 0x0000e200ff068b82 */ /* 0x000e620000000a00 */
[----:B------:R-:W-:-:S02]  /*0320*/  ISETP.GE.U32.AND.EX P2, PT, R22, UR11, PT, P2 ;  /* 0x0000000b16007c0c */ /* 0x000fc4000bf46120 */
[----:B------:R-:W-:-:S05]  /*0330*/  ISETP.GE.U32.AND.EX P3, PT, R14, UR11, PT, P3 ;  /* 0x0000000b0e007c0c */ /* 0x000fca000bf66130 */
[----:B------:R-:W2:Y:S01]  /*0340*/  @!P1 LDC.64 R12, c[0x0][0x388] ;  /* 0x0000e200ff0c9b82 */ /* 0x000ea20000000a00 */
[----:B-1----:R-:W-:-:S04]  /*0350*/  @!P0 LEA R28, P4, R2, R6, 0x2 ;  /* 0x00000006021c8211 */ /* 0x002fc800078810ff */
[----:B------:R-:W-:-:S03]  /*0360*/  @!P0 LEA.HI.X R29, R2, R7, R8, 0x2, P4 ;  /* 0x00000007021d8211 */ /* 0x000fc600020f1408 */
[----:B------:R-:W1:Y:S02]  /*0370*/  @!P2 LDC.64 R6, c[0x0][0x388] ;  /* 0x0000e200ff06ab82 */ /* 0x000e640000000a00 */
[----:B------:R-:W3:Y:S01]  /*0380*/  @!P0 LDG.E R24, desc[UR8][R28.64] ;  /* 0x000000081c188981 */ /* 0x000ee2000c1e1900 */
[----:B--2---:R-:W-:-:S05]  /*0390*/  @!P1 LEA R12, P0, R11, R12, 0x2 ;  /* 0x0000000c0b0c9211 */ /* 0x004fca00078010ff */
[----:B------:R-:W2:Y:S01]  /*03a0*/  @!P3 LDC.64 R8, c[0x0][0x388] ;  /* 0x0000e200ff08bb82 */ /* 0x000ea20000000a00 */
[----:B------:R-:W-:Y:S01]  /*03b0*/  @!P1 LEA.HI.X R13, R11, R13, R26, 0x2, P0 ;  /* 0x0000000d0b0d9211 */ /* 0x000fe200000f141a */
[----:B------:R-:W-:-:S04]  /*03c0*/  HFMA2 R26, -RZ, RZ, 0, 0 ;  /* 0x00000000ff1a7431 */ /* 0x000fc800000001ff */
[----:B------:R-:W4:Y:S01]  /*03d0*/  @!P1 LDG.E R25, desc[UR8][R12.64] ;  /* 0x000000080c199981 */ /* 0x000f22000c1e1900 */
[----:B-1----:R-:W-:-:S04]  /*03e0*/  @!P2 LEA R6, P0, R15, R6, 0x2 ;  /* 0x000000060f06a211 */ /* 0x002fc800078010ff */
[----:B------:R-:W-:Y:S01]  /*03f0*/  @!P2 LEA.HI.X R7, R15, R7, R22, 0x2, P0 ;  /* 0x000000070f07a211 */ /* 0x000fe200000f1416 */
[----:B------:R-:W-:Y:S01]  /*0400*/  IMAD.MOV.U32 R22, RZ, RZ, RZ ;  /* 0x000000ffff167224 */ /* 0x000fe200078e00ff */
[----:B--2---:R-:W-:-:S05]  /*0410*/  @!P3 LEA R8, P1, R19, R8, 0x2 ;  /* 0x000000081308b211 */ /* 0x004fca00078210ff */
[----:B------:R-:W2:Y:S01]  /*0420*/  @!P2 LDG.E R22, desc[UR8][R6.64] ;  /* 0x000000080616a981 */ /* 0x000ea2000c1e1900 */
[----:B------:R-:W-:-:S05]  /*0430*/  @!P3 LEA.HI.X R9, R19, R9, R14, 0x2, P1 ;  /* 0x000000091309b211 */ /* 0x000fca00008f140e */
[----:B------:R-:W5:Y:S01]  /*0440*/  @!P3 LDG.E R26, desc[UR8][R8.64] ;  /* 0x00000008081ab981 */ /* 0x000f62000c1e1900 */
[----:B------:R-:W-:-:S05]  /*0450*/  VIADD R10, R10, 0x4 ;  /* 0x000000040a0a7836 */ /* 0x000fca0000000000 */
[----:B------:R-:W-:Y:S01]  /*0460*/  ISETP.NE.AND P0, PT, R10, RZ, PT ;  /* 0x000000ff0a00720c */ /* 0x000fe20003f05270 */
[C-C-:B------:R-:W-:Y:S02]  /*0470*/  IMAD R14, R4.reuse, 0x4, R23.reuse ;  /* 0x00000004040e7824 */ /* 0x140fe400078e0217 */
[C---:B------:R-:W-:Y:S01]  /*0480*/  IMAD R27, R4.reuse, 0x8, R23 ;  /* 0x00000008041b7824 */ /* 0x040fe200078e0217 */
[C---:B------:R-:W-:Y:S01]  /*0490*/  LEA R5, R4.reuse, R5, 0x2 ;  /* 0x0000000504057211 */ /* 0x040fe200078e10ff */
[C---:B------:R-:W-:Y:S01]  /*04a0*/  IMAD R2, R4.reuse, 0x4, R2 ;  /* 0x0000000404027824 */ /* 0x040fe200078e0202 */
[C---:B------:R-:W-:Y:S01]  /*04b0*/  LEA R15, R4.reuse, R15, 0x2 ;  /* 0x0000000f040f7211 */ /* 0x040fe200078e10ff */
[C---:B------:R-:W-:Y:S02]  /*04c0*/  IMAD R11, R4.reuse, 0x4, R11 ;  /* 0x00000004040b7824 */ /* 0x040fe400078e020b */
[C---:B------:R-:W-:Y:S01]  /*04d0*/  IMAD R19, R4.reuse, 0x4, R19 ;  /* 0x0000000404137824 */ /* 0x040fe200078e0213 */
[----:B---3--:R-:W-:Y:S04]  /*04e0*/  STS [R23], R24 ;  /* 0x0000001817007388 */ /* 0x008fe80000000800 */
[----:B----4-:R-:W-:Y:S04]  /*04f0*/  STS [R14], R25 ;  /* 0x000000190e007388 */ /* 0x010fe80000000800 */
[----:B--2---:R-:W-:Y:S04]  /*0500*/  STS [R27], R22 ;  /* 0x000000161b007388 */ /* 0x004fe80000000800 */
[----:B-----5:R1:W-:Y:S02]  /*0510*/  STS [R23+UR6], R26 ;  /* 0x0000001a17007988 */ /* 0x0203e40008000806 */
[----:B-1----:R-:W-:Y:S01]  /*0520*/  IMAD R23, R4, 0x10, R23 ;  /* 0x0000001004177824 */ /* 0x002fe200078e0217 */
[----:B------:R-:W-:Y:S06]  /*0530*/  @P0 BRA `(.L_x_10) ;  /* 0xfffffffc00480947 */ /* 0x000fec000383ffff */
.L_x_9:
[----:B------:R-:W-:Y:S02]  /*0540*/  LOP3.LUT R2, R0, 0x3, RZ, 0xc0, !PT ;  /* 0x0000000300027812 */ /* 0x000fe400078ec0ff */
[----:B------:R-:W-:Y:S02]  /*0550*/  MOV R4, 0x400 ;  /* 0x0000040000047802 */ /* 0x000fe40000000f00 */
[----:B------:R-:W-:Y:S02]  /*0560*/  ISETP.NE.AND P0, PT, R2, RZ, PT ;  /* 0x000000ff0200720c */ /* 0x000fe40003f05270 */
[----:B0-----:R-:W-:-:S05]  /*0570*/  LEA R3, R3, R4, 0x18 ;  /* 0x0000000403037211 */ /* 0x001fca00078ec0ff */
[----:B------:R-:W-:-:S06]  /*0580*/  IMAD R19, R18, 0x30, R3 ;  /* 0x0000003012137824 */ /* 0x000fcc00078e0203 */
[----:B------:R-:W-:Y:S05]  /*0590*/  @!P0 BRA `(.L_x_11) ;  /* 0x0000000000588947 */ /* 0x000fea0003800000 */
[----:B------:R-:W0:Y:S01]  /*05a0*/  S2UR UR5, SR_CgaCtaId ;  /* 0x00000000000579c3 */ /* 0x000e220000008800 */
[----:B------:R-:W-:Y:S01]  /*05b0*/  UMOV UR4, 0x400 ;  /* 0x0000040000047882 */ /* 0x000fe20000000000 */
[----:B------:R-:W-:Y:S01]  /*05c0*/  IADD3 R4, PT, PT, R18, R5, RZ ;  /* 0x0000000512047210 */ /* 0x000fe20007ffe0ff */
[----:B------:R-:W-:Y:S01]  /*05d0*/  IMAD.MOV R10, RZ, RZ, -R2 ;  /* 0x000000ffff0a7224 */ /* 0x000fe200078e0a02 */
[----:B------:R-:W1:Y:S03]  /*05e0*/  LDCU.64 UR10, c[0x0][0x380] ;  /* 0x00007000ff0a77ac */ /* 0x000e660008000a00 */
[----:B------:R-:W-:Y:S01]  /*05f0*/  IMAD.IADD R9, R21, 0x1, R4 ;  /* 0x0000000115097824 */ /* 0x000fe200078e0204 */
[----:B------:R-:W2:Y:S01]  /*0600*/  LDC.64 R6, c[0x0][0x388] ;  /* 0x0000e200ff067b82 */ /* 0x000ea20000000a00 */
[----:B0-----:R-:W-:-:S06]  /*0610*/  ULEA UR4, UR5, UR4, 0x18 ;  /* 0x0000000405047291 */ /* 0x001fcc000f8ec0ff */
[----:B-1----:R-:W-:-:S07]  /*0620*/  LEA R8, R4, UR4, 0x2 ;  /* 0x0000000404087c11 */ /* 0x002fce000f8e10ff */
.L_x_12:
[C---:B------:R-:W-:Y:S02]  /*0630*/  ISETP.GE.U32.AND P0, PT, R9.reuse, UR10, PT ;  /* 0x0000000a09007c0c */ /* 0x040fe4000bf06070 */
[----:B------:R-:W-:Y:S02]  /*0640*/  SHF.R.S32.HI R4, RZ, 0x1f, R9 ;  /* 0x0000001fff047819 */ /* 0x000fe40000011409 */
[----:B------:R-:W-:Y:S02]  /*0650*/  MOV R11, RZ ;  /* 0x000000ff000b7202 */ /* 0x000fe40000000f00 */
[----:B------:R-:W-:Y:S01]  /*0660*/  ISETP.GE.U32.AND.EX P0, PT, R4, UR11, PT, P0 ;  /* 0x0000000b04007c0c */ /* 0x000fe2000bf06100 */
[----:B--2---:R-:W-:-:S12]  /*0670*/  IMAD.WIDE R4, R9, 0x4, R6 ;  /* 0x0000000409047825 */ /* 0x004fd800078e0206 */
[----:B------:R-:W2:Y:S01]  /*0680*/  @!P0 LDG.E R11, desc[UR8][R4.64] ;  /* 0x00000008040b8981 */ /* 0x000ea2000c1e1900 */
[----:B------:R-:W0:Y:S01]  /*0690*/  LDC R13, c[0x0][0x360] ;  /* 0x0000d800ff0d7b82 */ /* 0x000e220000000800 */
[----:B------:R-:W-:Y:S02]  /*06a0*/  VIADD R10, R10, 0x1 ;  /* 0x000000010a0a7836 */ /* 0x000fe40000000000 */
[----:B------:R-:W-:-:S03]  /*06b0*/  VIADD R9, R9, UR7 ;  /* 0x0000000709097c36 */ /* 0x000fc60008000000 */
[----:B------:R-:W-:Y:S01]  /*06c0*/  ISETP.NE.AND P0, PT, R10, RZ, PT ;  /* 0x000000ff0a00720c */ /* 0x000fe20003f05270 */
[----:B--2---:R0:W-:Y:S02]  /*06d0*/  STS [R8], R11 ;  /* 0x0000000b08007388 */ /* 0x0041e40000000800 */
[----:B0-----:R-:W-:-:S10]  /*06e0*/  LEA R8, R13, R8, 0x2 ;  /* 0x000000080d087211 */ /* 0x001fd400078e10ff */
[----:B------:R-:W-:Y:S05]  /*06f0*/  @P0 BRA `(.L_x_12) ;  /* 0xfffffffc00cc0947 */ /* 0x000fea000383ffff */
.L_x_11:
[----:B------:R-:W-:Y:S08]  /*0700*/  BAR.SYNC.DEFER_BLOCKING 0x0 ;  /* 0x0000000000007b1d */ /* 0x000ff00000010000 */
[----:B------:R-:W0:Y:S01]  /*0710*/  LDC R23, c[0x0][0x360] ;  /* 0x0000d800ff177b82 */ /* 0x000e220000000800 */
[----:B------:R-:W1:Y:S04]  /*0720*/  LDS.128 R4, [R19] ;  /* 0x0000000013047984 */ /* 0x000e680000000c00 */
[----:B------:R-:W2:Y:S01]  /*0730*/  LDS.128 R8, [R19+0x10] ;  /* 0x0000100013087984 */ /* 0x000ea20000000c00 */
[----:B0-----:R-:W-:-:S03]  /*0740*/  IADD3 R25, PT, PT, R23, -0x1, RZ ;  /* 0xffffffff17197810 */ /* 0x001fc60007ffe0ff */
[----:B------:R-:W0:Y:S01]  /*0750*/  LDS.128 R12, [R19+0x20] ;  /* 0x00002000130c7984 */ /* 0x000e220000000c00 */
[----:B------:R-:W-:Y:S01]  /*0760*/  ISETP.NE.AND P0, PT, R25, RZ, PT ;  /* 0x000000ff1900720c */ /* 0x000fe20003f05270 */
[----:B-1----:R-:W-:-:S04]  /*0770*/  IMAD.IADD R4, R4, 0x1, R5 ;  /* 0x0000000104047824 */ /* 0x002fc800078e0205 */
[----:B------:R-:W-:Y:S01]  /*0780*/  IMAD.IADD R6, R6, 0x1, R4 ;  /* 0x0000000106067824 */ /* 0x000fe200078e0204 */
[----:B------:R1:W-:Y:S04]  /*0790*/  STS [R19+0x4], R4 ;  /* 0x0000040413007388 */ /* 0x0003e80000000800 */
[----:B------:R-:W-:-:S05]  /*07a0*/  IADD3 R7, PT, PT, R7, R6, RZ ;  /* 0x0000000607077210 */ /* 0x000fca0007ffe0ff */
[----:B--2---:R-:W-:Y:S01]  /*07b0*/  IMAD.IADD R8, R7, 0x1, R8 ;  /* 0x0000000107087824 */ /* 0x004fe200078e0208 */
[----:B------:R1:W-:Y:S03]  /*07c0*/  STS.64 [R19+0x8], R6 ;  /* 0x0000080613007388 */ /* 0x0003e60000000a00 */
[----:B------:R-:W-:-:S05]  /*07d0*/  IMAD.IADD R9, R9, 0x1, R8 ;  /* 0x0000000109097824 */ /* 0x000fca00078e0208 */
[----:B------:R-:W-:-:S05]  /*07e0*/  IADD3 R10, PT, PT, R10, R9, RZ ;  /* 0x000000090a0a7210 */ /* 0x000fca0007ffe0ff */
[----:B------:R-:W-:-:S04]  /*07f0*/  IMAD.IADD R11, R11, 0x1, R10 ;  /* 0x000000010b0b7824 */ /* 0x000fc800078e020a */
[----:B0-----:R-:W-:Y:S01]  /*0800*/  IMAD.IADD R12, R11, 0x1, R12 ;  /* 0x000000010b0c7824 */ /* 0x001fe200078e020c */
[----:B------:R1:W-:Y:S04]  /*0810*/  STS.128 [R19+0x10], R8 ;  /* 0x0000100813007388 */ /* 0x0003e80000000c00 */
[----:B------:R-:W-:-:S05]  /*0820*/  IADD3 R13, PT, PT, R13, R12, RZ ;  /* 0x0000000c0d0d7210 */ /* 0x000fca0007ffe0ff */
[----:B------:R-:W-:-:S04]  /*0830*/  IMAD.IADD R14, R14, 0x1, R13 ;  /* 0x000000010e0e7824 */ /* 0x000fc800078e020d */
[----:B------:R-:W-:-:S05]  /*0840*/  IMAD.IADD R15, R15, 0x1, R14 ;  /* 0x000000010f0f7824 */ /* 0x000fca00078e020e */
[----:B------:R1:W-:Y:S01]  /*0850*/  STS.128 [R19+0x20], R12 ;  /* 0x0000200c13007388 */ /* 0x0003e20000000c00 */
[----:B------:R-:W-:Y:S06]  /*0860*/  BAR.SYNC.DEFER_BLOCKING 0x0 ;  /* 0x0000000000007b1d */ /* 0x000fec0000010000 */
[----:B------:R-:W-:Y:S05]  /*0870*/  @!P0 BRA `(.L_x_13) ;  /* 0x0000000400048947 */ /* 0x000fea0003800000 */
[----:B------:R-:W-:Y:S02]  /*0880*/  IMAD R26, R18, 0xc, RZ ;  /* 0x0000000c121a7824 */ /* 0x000fe400078e02ff */
[----:B------:R-:W-:Y:S02]  /*0890*/  IMAD.MOV.U32 R22, RZ, RZ, RZ ;  /* 0x000000ffff167224 */ /* 0x000fe400078e00ff */
[----:B-1----:R-:W-:-:S05]  /*08a0*/  VIADD R4, R26, 0xffffffff ;  /* 0xffffffff1a047836 */ /* 0x002fca0000000000 */
[----:B------:R-:W-:-:S13]  /*08b0*/  ISETP.GE.AND P0, PT, R4, RZ, PT ;  /* 0x000000ff0400720c */ /* 0x000fda0003f06270 */
[----:B------:R-:W-:Y:S01]  /*08c0*/  @P0 LDS R22, [R19+-0x4] ;  /* 0xfffffc0013160984 */ /* 0x000fe20000000800 */
[----:B------:R-:W-:Y:S06]  /*08d0*/  BAR.SYNC.DEFER_BLOCKING 0x0 ;  /* 0x0000000000007b1d */ /* 0x000fec0000010000 */
[----:B------:R-:W0:Y:S04]  /*08e0*/  LDS.128 R8, [R19] ;  /* 0x0000000013087984 */ /* 0x000e280000000c00 */
[----:B------:R-:W1:Y:S04]  /*08f0*/  LDS.128 R12, [R19+0x10] ;  /* 0x00001000130c7984 */ /* 0x000e680000000c00 */
[----:B------:R-:W2:Y:S01]  /*0900*/  LDS.128 R4, [R19+0x20] ;  /* 0x0000200013047984 */ /* 0x000ea20000000c00 */
[-C--:B0-----:R-:W-:Y:S01]  /*0910*/  IADD3 R8, PT, PT, R8, R22.reuse, RZ ;  /* 0x0000001608087210 */ /* 0x081fe20007ffe0ff */
[--C-:B------:R-:W-:Y:S01]  /*0920*/  IMAD.IADD R9, R9, 0x1, R22.reuse ;  /* 0x0000000109097824 */ /* 0x100fe200078e0216 */
[-C--:B------:R-:W-:Y:S01]  /*0930*/  IADD3 R11, PT, PT, R11, R22.reuse, RZ ;  /* 0x000000160b0b7210 */ /* 0x080fe20007ffe0ff */
[--C-:B------:R-:W-:Y:S01]  /*0940*/  IMAD.IADD R10, R10, 0x1, R22.reuse ;  /* 0x000000010a0a7824 */ /* 0x100fe200078e0216 */
[----:B-1----:R-:W-:Y:S01]  /*0950*/  IADD3 R14, PT, PT, R14, R22, RZ ;  /* 0x000000160e0e7210 */ /* 0x002fe20007ffe0ff */
[----:B------:R-:W-:-:S02]  /*0960*/  IMAD.IADD R12, R12, 0x1, R22 ;  /* 0x000000010c0c7824 */ /* 0x000fc400078e0216 */
[--C-:B------:R-:W-:Y:S01]  /*0970*/  IMAD.IADD R13, R13, 0x1, R22.reuse ;  /* 0x000000010d0d7824 */ /* 0x100fe200078e0216 */
[----:B--2---:R-:W-:Y:S01]  /*0980*/  IADD3 R5, PT, PT, R5, R22, RZ ;  /* 0x0000001605057210 */ /* 0x004fe20007ffe0ff */
[--C-:B------:R-:W-:Y:S01]  /*0990*/  IMAD.IADD R15, R15, 0x1, R22.reuse ;  /* 0x000000010f0f7824 */ /* 0x100fe200078e0216 */
[----:B------:R0:W-:Y:S01]  /*09a0*/  STS.128 [R19], R8 ;  /* 0x0000000813007388 */ /* 0x0001e20000000c00 */
[--C-:B------:R-:W-:Y:S02]  /*09b0*/  IMAD.IADD R4, R4, 0x1, R22.reuse ;  /* 0x0000000104047824 */ /* 0x100fe400078e0216 */
[--C-:B------:R-:W-:Y:S01]  /*09c0*/  IMAD.IADD R6, R6, 0x1, R22.reuse ;  /* 0x0000000106067824 */ /* 0x100fe200078e0216 */
[----:B------:R0:W-:Y:S01]  /*09d0*/  STS.128 [R19+0x10], R12 ;  /* 0x0000100c13007388 */ /* 0x0001e20000000c00 */
[----:B------:R-:W-:Y:S02]  /*09e0*/  IMAD.IADD R7, R7, 0x1, R22 ;  /* 0x0000000107077824 */ /* 0x000fe400078e0216 */
[----:B------:R-:W1:Y:S03]  /*09f0*/  FLO.U32 R22, R25 ;  /* 0x0000001900167300 */ /* 0x000e6600000e0000 */
[----:B------:R0:W-:Y:S01]  /*0a00*/  STS.128 [R19+0x20], R4 ;  /* 0x0000200413007388 */ /* 0x0001e20000000c00 */
[----:B-1----:R-:W-:Y:S01]  /*0a10*/  IADD3 R22, PT, PT, -R22, 0x20, RZ ;  /* 0x0000002016167810 */ /* 0x002fe20007ffe1ff */
[----:B------:R-:W-:Y:S03]  /*0a20*/  BAR.SYNC.DEFER_BLOCKING 0x0 ;  /* 0x0000000000007b1d */ /* 0x000fe60000010000 */
[----:B------:R-:W-:-:S13]  /*0a30*/  ISETP.NE.AND P0, PT, R22, 0x20, PT ;  /* 0x000000201600780c */ /* 0x000fda0003f05270 */
[----:B0-----:R-:W-:Y:S05]  /*0a40*/  @!P0 BRA `(.L_x_13) ;  /* 0x0000000000908947 */ /* 0x001fea0003800000 */
[----:B------:R-:W-:Y:S01]  /*0a50*/  IADD3 R26, PT, PT, R26, 0xb, RZ ;  /* 0x0000000b1a1a7810 */ /* 0x000fe20007ffe0ff */
[----:B------:R-:W-:-:S07]  /*0a60*/  IMAD.MOV.U32 R24, RZ, RZ, -0x1f ;  /* 0xffffffe1ff187424 */ /* 0x000fce00078e00ff */
.L_x_14:
[----:B0-----:R-:W-:Y:S01]  /*0a70*/  VIADD R6, R24, 0x20 ;  /* 0x0000002018067836 */ /* 0x001fe20000000000 */
[----:B------:R-:W-:Y:S01]  /*0a80*/  MOV R5, 0xfffffff4 ;  /* 0xfffffff400057802 */ /* 0x000fe20000000f00 */
[----:B------:R-:W-:Y:S02]  /*0a90*/  HFMA2 R27, -RZ, RZ, 0, 0 ;  /* 0x00000000ff1b7431 */ /* 0x000fe400000001ff */
[----:B------:R-:W-:Y:S01]  /*0aa0*/  VIADD R22, R22, 0x1 ;  /* 0x0000000116167836 */ /* 0x000fe20000000000 */
[----:B------:R-:W-:Y:S02]  /*0ab0*/  IADD3 R24, PT, PT, R24, 0x1, RZ ;  /* 0x0000000118187810 */ /* 0x000fe40007ffe0ff */
[----:B------:R-:W-:-:S05]  /*0ac0*/  SHF.L.U32 R5, R5, R6, RZ ;  /* 0x0000000605057219 */ /* 0x000fca00000006ff */
[----:B------:R-:W-:-:S05]  /*0ad0*/  IMAD.IADD R5, R26, 0x1, R5 ;  /* 0x000000011a057824 */ /* 0x000fca00078e0205 */
[----:B------:R-:W-:-:S13]  /*0ae0*/  ISETP.GE.AND P0, PT, R5, RZ, PT ;  /* 0x000000ff0500720c */ /* 0x000fda0003f06270 */
[----:B------:R-:W-:-:S05]  /*0af0*/  @P0 IMAD.MOV.U32 R4, RZ, RZ, -0x30 ;  /* 0xffffffd0ff040424 */ /* 0x000fca00078e00ff */
[----:B------:R-:W-:-:S05]  /*0b00*/  @P0 SHF.L.U32 R4, R4, R6, RZ ;  /* 0x0000000604040219 */ /* 0x000fca00000006ff */
[----:B------:R-:W-:-:S05]  /*0b10*/  @P0 IMAD.IADD R28, R19, 0x1, R4 ;  /* 0x00000001131c0824 */ /* 0x000fca00078e0204 */
[----:B------:R-:W-:Y:S01]  /*0b20*/  @P0 LDS R27, [R28+0x2c] ;  /* 0x00002c001c1b0984 */ /* 0x000fe20000000800 */
[----:B------:R-:W-:Y:S01]  /*0b30*/  BAR.SYNC.DEFER_BLOCKING 0x0 ;  /* 0x0000000000007b1d */ /* 0x000fe20000010000 */
[----:B------:R-:W-:-:S05]  /*0b40*/  ISETP.NE.AND P0, PT, R22, 0x20, PT ;  /* 0x000000201600780c */ /* 0x000fca0003f05270 */
[----:B------:R-:W0:Y:S04]  /*0b50*/  LDS.128 R12, [R19] ;  /* 0x00000000130c7984 */ /* 0x000e280000000c00 */
[----:B------:R-:W1:Y:S04]  /*0b60*/  LDS.128 R8, [R19+0x10] ;  /* 0x0000100013087984 */ /* 0x000e680000000c00 */
[----:B------:R-:W2:Y:S01]  /*0b70*/  LDS.128 R4, [R19+0x20] ;  /* 0x0000200013047984 */ /* 0x000ea20000000c00 */
[--C-:B0-----:R-:W-:Y:S01]  /*0b80*/  IMAD.IADD R12, R12, 0x1, R27.reuse ;  /* 0x000000010c0c7824 */ /* 0x101fe200078e021b */
[----:B------:R-:W-:Y:S01]  /*0b90*/  IADD3 R13, PT, PT, R13, R27, RZ ;  /* 0x0000001b0d0d7210 */ /* 0x000fe20007ffe0ff */
[----:B------:R-:W-:-:S02]  /*0ba0*/  IMAD.IADD R14, R14, 0x1, R27 ;  /* 0x000000010e0e7824 */ /* 0x000fc400078e021b */
[--C-:B------:R-:W-:Y:S01]  /*0bb0*/  IMAD.IADD R15, R15, 0x1, R27.reuse ;  /* 0x000000010f0f7824 */ /* 0x100fe200078e021b */
[-C--:B-1----:R-:W-:Y:S01]  /*0bc0*/  IADD3 R8, PT, PT, R8, R27.reuse, RZ ;  /* 0x0000001b08087210 */ /* 0x082fe20007ffe0ff */
[--C-:B------:R-:W-:Y:S01]  /*0bd0*/  IMAD.IADD R9, R9, 0x1, R27.reuse ;  /* 0x0000000109097824 */ /* 0x100fe200078e021b */
[-C--:B------:R-:W-:Y:S01]  /*0be0*/  IADD3 R11, PT, PT, R11, R27.reuse, RZ ;  /* 0x0000001b0b0b7210 */ /* 0x080fe20007ffe0ff */
[--C-:B------:R-:W-:Y:S01]  /*0bf0*/  IMAD.IADD R10, R10, 0x1, R27.reuse ;  /* 0x000000010a0a7824 */ /* 0x100fe200078e021b */
[----:B--2---:R-:W-:Y:S01]  /*0c00*/  IADD3 R6, PT, PT, R6, R27, RZ ;  /* 0x0000001b06067210 */ /* 0x004fe20007ffe0ff */
[--C-:B------:R-:W-:Y:S01]  /*0c10*/  IMAD.IADD R4, R4, 0x1, R27.reuse ;  /* 0x0000000104047824 */ /* 0x100fe200078e021b */
[----:B------:R0:W-:Y:S01]  /*0c20*/  STS.128 [R19], R12 ;  /* 0x0000000c13007388 */ /* 0x0001e20000000c00 */
[--C-:B------:R-:W-:Y:S02]  /*0c30*/  IMAD.IADD R5, R5, 0x1, R27.reuse ;  /* 0x0000000105057824 */ /* 0x100fe400078e021b */
[----:B------:R-:W-:Y:S01]  /*0c40*/  IMAD.IADD R7, R7, 0x1, R27 ;  /* 0x0000000107077824 */ /* 0x000fe200078e021b */
[----:B------:R0:W-:Y:S04]  /*0c50*/  STS.128 [R19+0x10], R8 ;  /* 0x0000100813007388 */ /* 0x0001e80000000c00 */
[----:B------:R0:W-:Y:S01]  /*0c60*/  STS.128 [R19+0x20], R4 ;  /* 0x0000200413007388 */ /* 0x0001e20000000c00 */
[----:B------:R-:W-:Y:S06]  /*0c70*/  BAR.SYNC.DEFER_BLOCKING 0x0 ;  /* 0x0000000000007b1d */ /* 0x000fec0000010000 */
[----:B------:R-:W-:Y:S05]  /*0c80*/  @P0 BRA `(.L_x_14) ;  /* 0xfffffffc00780947 */ /* 0x000fea000383ffff */
.L_x_13:
[----:B01----:R-:W0:Y:S01]  /*0c90*/  LDC R4, c[0x0][0x370] ;  /* 0x0000dc00ff047b82 */ /* 0x003e220000000800 */
[----:B------:R-:W-:Y:S01]  /*0ca0*/  LOP3.LUT R16, R16, 0xffff, RZ, 0xc0, !PT ;  /* 0x0000ffff10107812 */ /* 0x000fe200078ec0ff */
[----:B------:R-:W-:Y:S01]  /*0cb0*/  IMAD.MOV.U32 R14, RZ, RZ, RZ ;  /* 0x000000ffff0e7224 */ /* 0x000fe200078e00ff */
[----:B------:R-:W-:Y:S02]  /*0cc0*/  ISETP.NE.AND P0, PT, R18, R25, PT ;  /* 0x000000191200720c */ /* 0x000fe40003f05270 */
[----:B------:R-:W-:Y:S02]  /*0cd0*/  ISETP.GE.U32.AND P1, PT, R16, 0x3, PT ;  /* 0x000000031000780c */ /* 0x000fe40003f26070 */
[----:B------:R-:W-:Y:S02]  /*0ce0*/  ISETP.NE.AND P2, PT, R2, RZ, PT ;  /* 0x000000ff0200720c */ /* 0x000fe40003f45270 */
[----:B0-----:R-:W-:-:S09]  /*0cf0*/  ISETP.EQ.OR P0, PT, R4, 0x1, P0 ;  /* 0x000000010400780c */ /* 0x001fd20000702670 */
[----:B------:R-:W-:Y:S05]  /*0d00*/  @!P1 BRA `(.L_x_15) ;  /* 0x00000000008c9947 */ /* 0x000fea0003800000 */
[----:B------:R-:W0:Y:S01]  /*0d10*/  LDC.64 R4, c[0x0][0x390] ;  /* 0x0000e400ff047b82 */ /* 0x000e220000000a00 */
[----:B------:R-:W-:Y:S01]  /*0d20*/  IMAD R6, R17, 0xc, RZ ;  /* 0x0000000c11067824 */ /* 0x000fe200078e02ff */
[----:B------:R-:W-:Y:S01]  /*0d30*/  LOP3.LUT R0, R0, 0x1fffc, RZ, 0xc0, !PT ;  /* 0x0001fffc00007812 */ /* 0x000fe200078ec0ff */
[----:B------:R-:W-:Y:S02]  /*0d40*/  IMAD R16, R18, 0x4, R3 ;  /* 0x0000000412107824 */ /* 0x000fe400078e0203 */
[C---:B------:R-:W-:Y:S01]  /*0d50*/  IMAD R7, R6.reuse, UR7, R23 ;  /* 0x0000000706077c24 */ /* 0x040fe2000f8e0217 */
[C---:B------:R-:W-:Y:S01]  /*0d60*/  IADD3 R15, PT, PT, R6.reuse, 0x2, RZ ;  /* 0x00000002060f7810 */ /* 0x040fe20007ffe0ff */
[----:B------:R-:W-:Y:S01]  /*0d70*/  VIADD R9, R6, 0x3 ;  /* 0x0000000306097836 */ /* 0x000fe20000000000 */
[----:B------:R-:W-:Y:S01]  /*0d80*/  IADD3 R24, PT, PT, -R0, RZ, RZ ;  /* 0x000000ff00187210 */ /* 0x000fe20007ffe1ff */
[----:B------:R-:W-:Y:S02]  /*0d90*/  IMAD.MOV.U32 R14, RZ, RZ, RZ ;  /* 0x000000ffff0e7224 */ /* 0x000fe400078e00ff */
[----:B------:R-:W-:-:S02]  /*0da0*/  IMAD.IADD R0, R7, 0x1, R18 ;  /* 0x0000000107007824 */ /* 0x000fc400078e0212 */
[--C-:B------:R-:W-:Y:S02]  /*0db0*/  IMAD R15, R15, UR7, R18.reuse ;  /* 0x000000070f0f7c24 */ /* 0x100fe4000f8e0212 */
[----:B------:R-:W-:-:S07]  /*0dc0*/  IMAD R22, R9, UR7, R18 ;  /* 0x0000000709167c24 */ /* 0x000fce000f8e0212 */
.L_x_16:
[C---:B-1----:R-:W-:Y:S01]  /*0dd0*/  IMAD R26, R23.reuse, 0x4, R16 ;  /* 0x00000004171a7824 */ /* 0x042fe200078e0210 */
[C---:B------:R-:W-:Y:S01]  /*0de0*/  LEA R28, R23.reuse, R16, 0x3 ;  /* 0x00000010171c7211 */ /* 0x040fe200078e18ff */
[----:B------:R-:W1:Y:S01]  /*0df0*/  LDS R25, [R16] ;  /* 0x0000000010197984 */ /* 0x000e620000000800 */
[--C-:B0-----:R-:W-:Y:S01]  /*0e00*/  IMAD.WIDE.U32 R12, R20, 0x4, R4.reuse ;  /* 0x00000004140c7825 */ /* 0x101fe200078e0004 */
[----:B------:R-:W-:Y:S02]  /*0e10*/  LEA R20, R23, R20, 0x2 ;  /* 0x0000001417147211 */ /* 0x000fe400078e10ff */
[----:B------:R-:W0:Y:S01]  /*0e20*/  LDS R27, [R26] ;  /* 0x000000001a1b7984 */ /* 0x000e220000000800 */
[----:B------:R-:W-:-:S03]  /*0e30*/  IMAD.WIDE.U32 R6, R0, 0x4, R4 ;  /* 0x0000000400067825 */ /* 0x000fc600078e0004 */
[----:B------:R-:W2:Y:S01]  /*0e40*/  LDS R29, [R28] ;  /* 0x000000001c1d7984 */ /* 0x000ea20000000800 */
[----:B------:R-:W-:-:S03]  /*0e50*/  IMAD.WIDE.U32 R8, R15, 0x4, R4 ;  /* 0x000000040f087825 */ /* 0x000fc600078e0004 */
[----:B------:R3:W4:Y:S01]  /*0e60*/  LDS R26, [R16+UR6] ;  /* 0x00000006101a7984 */ /* 0x0007220008000800 */
[----:B------:R-:W-:Y:S01]  /*0e70*/  IMAD.WIDE.U32 R10, R22, 0x4, R4 ;  /* 0x00000004160a7825 */ /* 0x000fe200078e0004 */
[----:B------:R-:W-:-:S03]  /*0e80*/  LEA R22, R23, R22, 0x2 ;  /* 0x0000001617167211 */ /* 0x000fc600078e10ff */
[----:B------:R-:W-:Y:S02]  /*0e90*/  VIADD R24, R24, 0x4 ;  /* 0x0000000418187836 */ /* 0x000fe40000000000 */
[C---:B------:R-:W-:Y:S02]  /*0ea0*/  IMAD R14, R23.reuse, 0x4, R14 ;  /* 0x00000004170e7824 */ /* 0x040fe400078e020e */
[C---:B------:R-:W-:Y:S01]  /*0eb0*/  IMAD R0, R23.reuse, 0x4, R0 ;  /* 0x0000000417007824 */ /* 0x040fe200078e0200 */
[----:B------:R-:W-:Y:S01]  /*0ec0*/  ISETP.NE.AND P1, PT, R24, RZ, PT ;  /* 0x000000ff1800720c */ /* 0x000fe20003f25270 */
[C---:B------:R-:W-:Y:S02]  /*0ed0*/  IMAD R15, R23.reuse, 0x4, R15 ;  /* 0x00000004170f7824 */ /* 0x040fe400078e020f */
[----:B---3--:R-:W-:Y:S01]  /*0ee0*/  IMAD R16, R23, 0x10, R16 ;  /* 0x0000001017107824 */ /* 0x008fe200078e0210 */
[----:B-1----:R1:W-:Y:S04]  /*0ef0*/  STG.E desc[UR8][R12.64], R25 ;  /* 0x000000190c007986 */ /* 0x0023e8000c101908 */
[----:B0-----:R1:W-:Y:S04]  /*0f00*/  STG.E desc[UR8][R6.64], R27 ;  /* 0x0000001b06007986 */ /* 0x0013e8000c101908 */
[----:B--2---:R1:W-:Y:S04]  /*0f10*/  STG.E desc[UR8][R8.64], R29 ;  /* 0x0000001d08007986 */ /* 0x0043e8000c101908 */
[----:B----4-:R1:W-:Y:S01]  /*0f20*/  STG.E desc[UR8][R10.64], R26 ;  /* 0x0000001a0a007986 */ /* 0x0103e2000c101908 */
[----:B------:R-:W-:Y:S05]  /*0f30*/  @P1 BRA `(.L_x_16) ;  /* 0xfffffffc00a41947 */ /* 0x000fea000383ffff */
.L_x_15:
[----:B------:R-:W-:Y:S05]  /*0f40*/  @!P2 BRA `(.L_x_17) ;  /* 0x000000000034a947 */ /* 0x000fea0003800000 */
[----:B------:R-:W0:Y:S01]  /*0f50*/  LDC.64 R4, c[0x0][0x390] ;  /* 0x0000e400ff047b82 */ /* 0x000e220000000a00 */
[----:B------:R-:W-:Y:S02]  /*0f60*/  IMAD.IADD R14, R18, 0x1, R14 ;  /* 0x00000001120e7824 */ /* 0x000fe400078e020e */
[----:B------:R-:W-:-:S03]  /*0f70*/  IMAD.MOV R0, RZ, RZ, -R2 ;  /* 0x000000ffff007224 */ /* 0x000fc600078e0a02 */
[----:B------:R-:W-:Y:S01]  /*0f80*/  IADD3 R21, PT, PT, R21, R14, RZ ;  /* 0x0000000e15157210 */ /* 0x000fe20007ffe0ff */
[----:B------:R-:W-:-:S07]  /*0f90*/  IMAD R14, R14, 0x4, R3 ;  /* 0x000000040e0e7824 */ /* 0x000fce00078e0203 */
.L_x_18:
[----:B-12---:R1:W2:Y:S01]  /*0fa0*/  LDS R7, [R14] ;  /* 0x000000000e077984 */ /* 0x0062a20000000800 */
[----:B0-----:R-:W-:Y:S01]  /*0fb0*/  IMAD.WIDE.U32 R2, R21, 0x4, R4 ;  /* 0x0000000415027825 */ /* 0x001fe200078e0004 */
[----:B------:R-:W-:-:S03]  /*0fc0*/  IADD3 R0, PT, PT, R0, 0x1, RZ ;  /* 0x0000000100007810 */ /* 0x000fc60007ffe0ff */
[----:B------:R-:W-:Y:S01]  /*0fd0*/  VIADD R21, R21, UR7 ;  /* 0x0000000715157c36 */ /* 0x000fe20008000000 */
[----:B------:R-:W-:Y:S01]  /*0fe0*/  ISETP.NE.AND P1, PT, R0, RZ, PT ;  /* 0x000000ff0000720c */ /* 0x000fe20003f25270 */
[----:B-1----:R-:W-:Y:S01]  /*0ff0*/  IMAD R14, R23, 0x4, R14 ;  /* 0x00000004170e7824 */ /* 0x002fe200078e020e */
[----:B--2---:R2:W-:Y:S11]  /*1000*/  STG.E desc[UR8][R2.64], R7 ;  /* 0x0000000702007986 */ /* 0x0045f6000c101908 */
[----:B------:R-:W-:Y:S05]  /*1010*/  @P1 BRA `(.L_x_18) ;  /* 0xfffffffc00e01947 */ /* 0x000fea000383ffff */
.L_x_17:
[----:B------:R-:W-:Y:S05]  /*1020*/  @P0 EXIT ;  /* 0x000000000000094d */ /* 0x000fea0003800000 */
[----:B------:R-:W0:Y:S01]  /*1030*/  LDS R19, [R19+0x2c] ;  /* 0x00002c0013137984 */ /* 0x000e220000000800 */
[----:B--2---:R-:W2:Y:S02]  /*1040*/  LDC.64 R2, c[0x0][0x398] ;  /* 0x0000e600ff027b82 */ /* 0x004ea40000000a00 */
[----:B--2---:R-:W-:-:S05]  /*1050*/  IMAD.WIDE.U32 R2, R17, 0x4, R2 ;  /* 0x0000000411027825 */ /* 0x004fca00078e0002 */
[----:B0-----:R-:W-:Y:S01]  /*1060*/  STG.E desc[UR8][R2.64], R19 ;  /* 0x0000001302007986 */ /* 0x001fe2000c101908 */
[----:B------:R-:W-:Y:S05]  /*1070*/  EXIT ;  /* 0x000000000000794d */ /* 0x000fea0003800000 */
        .weak           $__internal_0_$__cuda_sm20_div_u16
        .type           $__internal_0_$__cuda_sm20_div_u16,@function
        .size           $__internal_0_$__cuda_sm20_div_u16,(.L_x_36 - $__internal_0_$__cuda_sm20_div_u16)
$__internal_0_$__cuda_sm20_div_u16:
[----:B------:R-:W0:Y:S01]  /*1080*/  I2F.U16 R3, R2 ;  /* 0x0000000200037306 */ /* 0x000e220000101000 */
[----:B------:R-:W-:Y:S02]  /*1090*/  MOV R4, 0x4b800000 ;  /* 0x4b80000000047802 */ /* 0x000fe40000000f00 */
[----:B------:R-:W-:Y:S02]  /*10a0*/  I2FP.F32.U32.RZ R0, R0 ;  /* 0x0000000000007245 */ /* 0x000fe4000020d000 */
[C---:B0-----:R-:W-:Y:S02]  /*10b0*/  FSETP.GEU.AND P1, PT, |R3|.reuse, 1.175494350822287508e-38, PT ;  /* 0x008000000300780b */ /* 0x041fe40003f2e200 */
[----:B------:R-:W-:Y:S02]  /*10c0*/  FSETP.GT.AND P0, PT, |R3|, 8.50705917302346158658e+37, PT ;  /* 0x7e8000000300780b */ /* 0x000fe40003f04200 */
[----:B------:R-:W-:-:S04]  /*10d0*/  FSEL R4, R4, 1, !P1 ;  /* 0x3f80000004047808 */ /* 0x000fc80004800000 */
[----:B------:R-:W-:Y:S02]  /*10e0*/  FSEL R4, R4, 0.25, !P0 ;  /* 0x3e80000004047808 */ /* 0x000fe40004000000 */
[----:B------:R-:W-:Y:S02]  /*10f0*/  ISETP.NE.U32.AND P0, PT, R2, RZ, PT ;  /* 0x000000ff0200720c */ /* 0x000fe40003f05070 */
[----:B------:R-:W-:Y:S01]  /*1100*/  MOV R2, R6 ;  /* 0x0000000600027202 */ /* 0x000fe20000000f00 */
[----:B------:R-:W-:-:S06]  /*1110*/  FMUL R5, R3, R4 ;  /* 0x0000000403057220 */ /* 0x000fcc0000400000 */
[----:B------:R-:W0:Y:S02]  /*1120*/  MUFU.RCP R5, R5 ;  /* 0x0000000500057308 */ /* 0x000e240000001000 */
[----:B0-----:R-:W-:-:S04]  /*1130*/  FMUL R4, R4, R5 ;  /* 0x0000000504047220 */ /* 0x001fc80000400000 */
[----:B------:R-:W-:-:S04]  /*1140*/  VIADD R3, R4, 0x2 ;  /* 0x0000000204037836 */ /* 0x000fc80000000000 */
[----:B------:R-:W-:Y:S01]  /*1150*/  FMUL.RZ R0, R0, R3 ;  /* 0x0000000300007220 */ /* 0x000fe2000040c000 */
[----:B------:R-:W-:-:S05]  /*1160*/  IMAD.MOV.U32 R3, RZ, RZ, 0x0 ;  /* 0x00000000ff037424 */ /* 0x000fca00078e00ff */
[----:B------:R-:W0:Y:S02]  /*1170*/  F2I.U32.TRUNC.NTZ R0, R0 ;  /* 0x0000000000007305 */ /* 0x000e24000020f000 */
[----:B0-----:R-:W-:Y:S01]  /*1180*/  LOP3.LUT R16, R0, 0xffff, RZ, 0xc0, !PT ;  /* 0x0000ffff00107812 */ /* 0x001fe200078ec0ff */
[----:B------:R-:W-:Y:S01]  /*1190*/  @!P0 IMAD.MOV.U32 R16, RZ, RZ, -0x1 ;  /* 0xffffffffff108424 */ /* 0x000fe200078e00ff */
[----:B------:R-:W-:Y:S06]  /*11a0*/  RET.REL.NODEC R2 `(_ZN7rle_gpu10scan_blockINS_5SumOpEEEvmPNT_4DataES4_S4_) ;  /* 0xffffffec02947950 */ /* 0x000fec0003c3ffff */
.L_x_19:
        /* <DEDUP_REMOVED lines=13> */
.L_x_36:


//--------------------- .text._ZN7rle_gpu29scan_block_compute_boundariesINS_5SumOpEEEvmPKcPNT_4DataES6_ --------------------------
	.section	.text._ZN7rle_gpu29scan_block_compute_boundariesINS_5SumOpEEEvmPKcPNT_4DataES6_,"ax",@progbits
	.align	128
        .global         _ZN7rle_gpu29scan_block_compute_boundariesINS_5SumOpEEEvmPKcPNT_4DataES6_
        .type           _ZN7rle_gpu29scan_block_compute_boundariesINS_5SumOpEEEvmPKcPNT_4DataES6_,@function
        .size           _ZN7rle_gpu29scan_block_compute_boundariesINS_5SumOpEEEvmPKcPNT_4DataES6_,(.L_x_37 - _ZN7rle_gpu29scan_block_compute_boundariesINS_5SumOpEEEvmPKcPNT_4DataES6_)
        .other          _ZN7rle_gpu29scan_block_compute_boundariesINS_5SumOpEEEvmPKcPNT_4DataES6_,@"STO_CUDA_ENTRY STV_DEFAULT"
_ZN7rle_gpu29scan_block_compute_boundariesINS_5SumOpEEEvmPKcPNT_4DataES6_:
.text._ZN7rle_gpu29scan_block_compute_boundariesINS_5SumOpEEEvmPKcPNT_4DataES6_:
        /* <DEDUP_REMOVED lines=14> */
[----:B------:R-:W-:Y:S05]  /*00e0*/  CALL.REL.NOINC `($__internal_1_$__cuda_sm20_div_u16) ;  /* 0x0000001000807944 */ /* 0x000fea0003c00000 */
[----:B------:R-:W-:Y:S01]  /*00f0*/  LOP3.LUT R0, R16, 0xffff, RZ, 0xc0, !PT ;  /* 0x0000ffff10007812 */ /* 0x000fe200078ec0ff */
[----:B------:R-:W-:-:S03]  /*0100*/  IMAD.MOV.U32 R5, RZ, RZ, RZ ;  /* 0x000000ffff057224 */ /* 0x000fc600078e00ff */
[C---:B------:R-:W-:Y:S02]  /*0110*/  ISETP.GE.U32.AND P0, PT, R0.reuse, 0x3, PT ;  /* 0x000000030000780c */ /* 0x040fe40003f06070 */
[----:B------:R-:W-:-:S11]  /*0120*/  IADD3 R0, PT, PT, R0, 0x1, RZ ;  /* 0x0000000100007810 */ /* 0x000fd60007ffe0ff */
[----:B------:R-:W-:Y:S05]  /*0130*/  @!P0 BRA `(.L_x_20) ;  /* 0x0000000400008947 */ /* 0x000fea0003800000 */
[----:B------:R-:W0:Y:S01]  /*0140*/  S2UR UR5, SR_CgaCtaId ;  /* 0x00000000000579c3 */ /* 0x000e220000008800 */
[----:B------:R-:W-:Y:S01]  /*0150*/  UMOV UR4, 0x400 ;  /* 0x0000040000047882 */ /* 0x000fe20000000000 */
[----:B------:R-:W-:Y:S01]  /*0160*/  IMAD R3, R17, 0xc, RZ ;  /* 0x0000000c11037824 */ /* 0x000fe200078e02ff */
[----:B------:R-:W-:Y:S01]  /*0170*/  LOP3.LUT R4, R0, 0x1fffc, RZ, 0xc0, !PT ;  /* 0x0001fffc00047812 */ /* 0x000fe200078ec0ff */
[----:B------:R-:W-:Y:S01]  /*0180*/  IMAD.MOV.U32 R5, RZ, RZ, RZ ;  /* 0x000000ffff057224 */ /* 0x000fe200078e00ff */
[----:B------:R-:W1:Y:S01]  /*0190*/  LDCU.64 UR10, c[0x0][0x380] ;  /* 0x00007000ff0a77ac */ /* 0x000e620008000a00 */
[C---:B------:R-:W-:Y:S02]  /*01a0*/  VIADD R13, R3.reuse, 0x2 ;  /* 0x00000002030d7836 */ /* 0x040fe40000000000 */
[----:B------:R-:W2:Y:S01]  /*01b0*/  LDC R2, c[0x0][0x360] ;  /* 0x0000d800ff027b82 */ /* 0x000ea20000000800 */
[----:B------:R-:W-:Y:S02]  /*01c0*/  VIADD R19, R3, 0x3 ;  /* 0x0000000303137836 */ /* 0x000fe40000000000 */
[----:B------:R-:W-:-:S02]  /*01d0*/  IMAD.MOV R4, RZ, RZ, -R4 ;  /* 0x000000ffff047224 */ /* 0x000fc400078e0a04 */
[--C-:B------:R-:W-:Y:S02]  /*01e0*/  IMAD R13, R13, UR7, R18.reuse ;  /* 0x000000070d0d7c24 */ /* 0x100fe4000f8e0212 */
[----:B------:R-:W-:Y:S01]  /*01f0*/  IMAD R19, R19, UR7, R18 ;  /* 0x0000000713137c24 */ /* 0x000fe2000f8e0212 */
[----:B0-----:R-:W-:-:S06]  /*0200*/  ULEA UR4, UR5, UR4, 0x18 ;  /* 0x0000000405047291 */ /* 0x001fcc000f8ec0ff */
[----:B------:R-:W-:Y:S01]  /*0210*/  LEA R25, R18, UR4, 0x2 ;  /* 0x0000000412197c11 */ /* 0x000fe2000f8e10ff */
[----:B--2---:R-:W-:Y:S01]  /*0220*/  IMAD R7, R3, UR7, R2 ;  /* 0x0000000703077c24 */ /* 0x004fe2000f8e0202 */
[----:B------:R-:W-:-:S03]  /*0230*/  MOV R3, R21 ;  /* 0x0000001500037202 */ /* 0x000fc60000000f00 */
[----:B-1----:R-:W-:-:S07]  /*0240*/  IMAD.IADD R7, R7, 0x1, R18 ;  /* 0x0000000107077824 */ /* 0x002fce00078e0212 */
.L_x_21:
[----:B------:R-:W-:Y:S01]  /*0250*/  ISETP.GE.U32.AND P0, PT, R3, UR10, PT ;  /* 0x0000000a03007c0c */ /* 0x000fe2000bf06070 */
[----:B------:R-:W-:Y:S01]  /*0260*/  HFMA2 R20, -RZ, RZ, 0, 0 ;  /* 0x00000000ff147431 */ /* 0x000fe200000001ff */
[----:B------:R-:W-:Y:S02]  /*0270*/  SHF.R.S32.HI R10, RZ, 0x1f, R3 ;  /* 0x0000001fff0a7819 */ /* 0x000fe40000011403 */
[----:B------:R-:W-:Y:S02]  /*0280*/  ISETP.GE.U32.AND P1, PT, R7, UR10, PT ;  /* 0x0000000a07007c0c */ /* 0x000fe4000bf26070 */
[----:B------:R-:W-:Y:S02]  /*0290*/  ISETP.GE.U32.AND.EX P0, PT, R10, UR11, PT, P0 ;  /* 0x0000000b0a007c0c */ /* 0x000fe4000bf06100 */
[----:B------:R-:W-:Y:S02]  /*02a0*/  SHF.R.S32.HI R22, RZ, 0x1f, R7 ;  /* 0x0000001fff167819 */ /* 0x000fe40000011407 */
[----:B------:R-:W-:-:S02]  /*02b0*/  ISETP.GE.U32.AND P2, PT, R13, UR10, PT ;  /* 0x0000000a0d007c0c */ /* 0x000fc4000bf46070 */
[----:B------:R-:W-:Y:S02]  /*02c0*/  ISETP.GE.U32.AND.EX P1, PT, R22, UR11, PT, P1 ;  /* 0x0000000b16007c0c */ /* 0x000fe4000bf26110 */
[----:B------:R-:W-:Y:S02]  /*02d0*/  SHF.R.S32.HI R12, RZ, 0x1f, R13 ;  /* 0x0000001fff0c7819 */ /* 0x000fe4000001140d */
[----:B------:R-:W-:Y:S02]  /*02e0*/  ISETP.GE.U32.AND P3, PT, R19, UR10, PT ;  /* 0x0000000a13007c0c */ /* 0x000fe4000bf66070 */
[----:B------:R-:W-:Y:S01]  /*02f0*/  SHF.R.S32.HI R6, RZ, 0x1f, R19 ;  /* 0x0000001fff067819 */ /* 0x000fe20000011413 */
[----:B------:R-:W0:Y:S01]  /*0300*/  @!P0 LDC.64 R8, c[0x0][0x388] ;  /* 0x0000e200ff088b82 */ /* 0x000e220000000a00 */
[----:B------:R-:W-:Y:S02]  /*0310*/  ISETP.GE.U32.AND.EX P2, PT, R12, UR11, PT, P2 ;  /* 0x0000000b0c007c0c */ /* 0x000fe4000bf46120 */
[----:B------:R-:W-:-:S05]  /*0320*/  ISETP.GE.U32.AND.EX P3, PT, R6, UR11, PT, P3 ;  /* 0x0000000b06007c0c */ /* 0x000fca000bf66130 */
[----:B------:R-:W1:Y:S01]  /*0330*/  @!P1 LDC.64 R14, c[0x0][0x388] ;  /* 0x0000e200ff0e9b82 */ /* 0x000e620000000a00 */
[----:B0-----:R-:W-:-:S05]  /*0340*/  @!P0 IADD3 R26, P4, PT, R3, R8, RZ ;  /* 0x00000008031a8210 */ /* 0x001fca0007f9e0ff */
[----:B------:R-:W-:Y:S02]  /*0350*/  @!P0 IMAD.X R27, R10, 0x1, R9, P4 ;  /* 0x000000010a1b8824 */ /* 0x000fe400020e0609 */
[----:B------:R-:W0:Y:S03]  /*0360*/  @!P2 LDC.64 R8, c[0x0][0x388] ;  /* 0x0000e200ff08ab82 */ /* 0x000e260000000a00 */
[----:B------:R2:W3:Y:S01]  /*0370*/  @!P0 LDG.E.S8 R20, desc[UR8][R26.64] ;  /* 0x000000081a148981 */ /* 0x0004e2000c1e1300 */
[----:B-1----:R-:W-:-:S04]  /*0380*/  @!P1 IADD3 R14, P0, PT, R7, R14, RZ ;  /* 0x0000000e070e9210 */ /* 0x002fc80007f1e0ff */
[----:B------:R-:W1:Y:S01]  /*0390*/  @!P3 LDC.64 R10, c[0x0][0x388] ;  /* 0x0000e200ff0abb82 */ /* 0x000e620000000a00 */
[----:B------:R-:W-:Y:S02]  /*03a0*/  @!P1 IMAD.X R15, R22, 0x1, R15, P0 ;  /* 0x00000001160f9824 */ /* 0x000fe400000e060f */
[----:B------:R-:W-:-:S06]  /*03b0*/  IMAD.MOV.U32 R22, RZ, RZ, RZ ;  /* 0x000000ffff167224 */ /* 0x000fcc00078e00ff */
[----:B------:R-:W4:Y:S01]  /*03c0*/  @!P1 LDG.E.S8 R22, desc[UR8][R14.64] ;  /* 0x000000080e169981 */ /* 0x000f22000c1e1300 */
[----:B0-----:R-:W-:-:S05]  /*03d0*/  @!P2 IADD3 R8, P0, PT, R13, R8, RZ ;  /* 0x000000080d08a210 */ /* 0x001fca0007f1e0ff */
[----:B------:R-:W-:Y:S01]  /*03e0*/  @!P2 IMAD.X R9, R12, 0x1, R9, P0 ;  /* 0x000000010c09a824 */ /* 0x000fe200000e0609 */
[----:B------:R-:W-:Y:S02]  /*03f0*/  MOV R12, RZ ;  /* 0x000000ff000c7202 */ /* 0x000fe40000000f00 */
[----:B-1----:R-:W-:-:S04]  /*0400*/  @!P3 IADD3 R10, P1, PT, R19, R10, RZ ;  /* 0x0000000a130ab210 */ /* 0x002fc80007f3e0ff */
[----:B------:R-:W5:Y:S01]  /*0410*/  @!P2 LDG.E.S8 R12, desc[UR8][R8.64] ;  /* 0x00000008080ca981 */ /* 0x000f62000c1e1300 */
[----:B------:R-:W-:Y:S02]  /*0420*/  @!P3 IMAD.X R11, R6, 0x1, R11, P1 ;  /* 0x00000001060bb824 */ /* 0x000fe400008e060b */
[----:B------:R-:W-:-:S06]  /*0430*/  IMAD.MOV.U32 R6, RZ, RZ, RZ ;  /* 0x000000ffff067224 */ /* 0x000fcc00078e00ff */
[----:B------:R-:W5:Y:S01]  /*0440*/  @!P3 LDG.E.S8 R6, desc[UR8][R10.64] ;  /* 0x000000080a06b981 */ /* 0x000f62000c1e1300 */
[----:B------:R-:W-:-:S05]  /*0450*/  VIADD R4, R4, 0x4 ;  /* 0x0000000404047836 */ /* 0x000fca0000000000 */
[----:B------:R-:W-:Y:S01]  /*0460*/  ISETP.NE.AND P0, PT, R4, RZ, PT ;  /* 0x000000ff0400720c */ /* 0x000fe20003f05270 */
[C---:B--2---:R-:W-:Y:S01]  /*0470*/  IMAD R27, R2.reuse, 0x4, R25 ;  /* 0x00000004021b7824 */ /* 0x044fe200078e0219 */
[C---:B------:R-:W-:Y:S01]  /*0480*/  LEA R29, R2.reuse, R25, 0x3 ;  /* 0x00000019021d7211 */ /* 0x040fe200078e18ff */
[C---:B------:R-:W-:Y:S01]  /*0490*/  IMAD R5, R2.reuse, 0x4, R5 ;  /* 0x0000000402057824 */ /* 0x040fe200078e0205 */
[C---:B------:R-:W-:Y:S01]  /*04a0*/  LEA R7, R2.reuse, R7, 0x2 ;  /* 0x0000000702077211 */ /* 0x040fe200078e10ff */
[C---:B------:R-:W-:Y:S02]  /*04b0*/  IMAD R3, R2.reuse, 0x4, R3 ;  /* 0x0000000402037824 */ /* 0x040fe400078e0203 */
[C---:B------:R-:W-:Y:S02]  /*04c0*/  IMAD R13, R2.reuse, 0x4, R13 ;  /* 0x00000004020d7824 */ /* 0x040fe400078e020d */
[C---:B------:R-:W-:Y:S01]  /*04d0*/  IMAD R19, R2.reuse, 0x4, R19 ;  /* 0x0000000402137824 */ /* 0x040fe200078e0213 */
[----:B---3--:R-:W-:Y:S04]  /*04e0*/  STS [R25], R20 ;  /* 0x0000001419007388 */ /* 0x008fe80000000800 */
[----:B----4-:R-:W-:Y:S04]  /*04f0*/  STS [R27], R22 ;  /* 0x000000161b007388 */ /* 0x010fe80000000800 */
[----:B-----5:R-:W-:Y:S04]  /*0500*/  STS [R29], R12 ;  /* 0x0000000c1d007388 */ /* 0x020fe80000000800 */
[----:B------:R0:W-:Y:S02]  /*0510*/  STS [R25+UR6], R6 ;  /* 0x0000000619007988 */ /* 0x0001e40008000806 */
[----:B0-----:R-:W-:Y:S01]  /*0520*/  IMAD R25, R2, 0x10, R25 ;  /* 0x0000001002197824 */ /* 0x001fe200078e0219 */
[----:B------:R-:W-:Y:S06]  /*0530*/  @P0 BRA `(.L_x_21) ;  /* 0xfffffffc00440947 */ /* 0x000fec000383ffff */
.L_x_20:
[----:B------:R-:W0:Y:S01]  /*0540*/  S2R R4, SR_CgaCtaId ;  /* 0x0000000000047919 */ /* 0x000e220000008800 */
[----:B------:R-:W-:Y:S01]  /*0550*/  LOP3.LUT R2, R0, 0x3, RZ, 0xc0, !PT ;  /* 0x0000000300027812 */ /* 0x000fe200078ec0ff */
[----:B------:R-:W1:Y:S01]  /*0560*/  LDCU UR12, c[0x0][0x380] ;  /* 0x00007000ff0c77ac */ /* 0x000e620008000800 */
[----:B------:R-:W-:Y:S01]  /*0570*/  MOV R3, 0x400 ;  /* 0x0000040000037802 */ /* 0x000fe20000000f00 */
[----:B------:R-:W-:Y:S01]  /*0580*/  IMAD R6, R18, 0xb, R21 ;  /* 0x0000000b12067824 */ /* 0x000fe200078e0215 */
[----:B------:R-:W-:Y:S02]  /*0590*/  ISETP.NE.AND P0, PT, R2, RZ, PT ;  /* 0x000000ff0200720c */ /* 0x000fe40003f05270 */
[----:B------:R-:W-:Y:S02]  /*05a0*/  ISETP.NE.AND P2, PT, R18, RZ, PT ;  /* 0x000000ff1200720c */ /* 0x000fe40003f45270 */
[----:B-1----:R-:W-:Y:S02]  /*05b0*/  ISETP.GE.AND P1, PT, R6, UR12, PT ;  /* 0x0000000c06007c0c */ /* 0x002fe4000bf26270 */
[----:B0-----:R-:W-:-:S05]  /*05c0*/  LEA R3, R4, R3, 0x18 ;  /* 0x0000000304037211 */ /* 0x001fca00078ec0ff */
[----:B------:R-:W-:Y:S02]  /*05d0*/  IMAD R19, R18, 0x30, R3 ;  /* 0x0000003012137824 */ /* 0x000fe400078e0203 */
[----:B------:R-:W-:Y:S05]  /*05e0*/  @!P0 BRA `(.L_x_22) ;  /* 0x00000000005c8947 */ /* 0x000fea0003800000 */
[----:B------:R-:W0:Y:S01]  /*05f0*/  S2UR UR5, SR_CgaCtaId ;  /* 0x00000000000579c3 */ /* 0x000e220000008800 */
[----:B------:R-:W-:Y:S01]  /*0600*/  UMOV UR4, 0x400 ;  /* 0x0000040000047882 */ /* 0x000fe20000000000 */
[----:B------:R-:W-:Y:S01]  /*0610*/  IADD3 R4, PT, PT, R18, R5, RZ ;  /* 0x0000000512047210 */ /* 0x000fe20007ffe0ff */
[----:B------:R-:W-:Y:S01]  /*0620*/  IMAD.MOV R8, RZ, RZ, -R2 ;  /* 0x000000ffff087224 */ /* 0x000fe200078e0a02 */
[----:B------:R-:W1:Y:S03]  /*0630*/  LDCU.64 UR10, c[0x0][0x380] ;  /* 0x00007000ff0a77ac */ /* 0x000e660008000a00 */
[----:B------:R-:W-:Y:S01]  /*0640*/  IMAD.IADD R9, R23, 0x1, R4 ;  /* 0x0000000117097824 */ /* 0x000fe200078e0204 */
[----:B0-----:R-:W-:-:S06]  /*0650*/  ULEA UR4, UR5, UR4, 0x18 ;  /* 0x0000000405047291 */ /* 0x001fcc000f8ec0ff */
[----:B-1----:R-:W-:-:S07]  /*0660*/  LEA R7, R4, UR4, 0x2 ;  /* 0x0000000404077c11 */ /* 0x002fce000f8e10ff */
.L_x_23:
[----:B------:R-:W-:Y:S02]  /*0670*/  ISETP.GE.U32.AND P0, PT, R9, UR10, PT ;  /* 0x0000000a09007c0c */ /* 0x000fe4000bf06070 */
[----:B------:R-:W-:-:S04]  /*0680*/  SHF.R.S32.HI R10, RZ, 0x1f, R9 ;  /* 0x0000001fff0a7819 */ /* 0x000fc80000011409 */
[----:B------:R-:W-:-:S13]  /*0690*/  ISETP.GE.U32.AND.EX P0, PT, R10, UR11, PT, P0 ;  /* 0x0000000b0a007c0c */ /* 0x000fda000bf06100 */
[----:B------:R-:W0:Y:S02]  /*06a0*/  @!P0 LDC.64 R4, c[0x0][0x388] ;  /* 0x0000e200ff048b82 */ /* 0x000e240000000a00 */
[----:B0-----:R-:W-:-:S05]  /*06b0*/  @!P0 IADD3 R4, P3, PT, R9, R4, RZ ;  /* 0x0000000409048210 */ /* 0x001fca0007f7e0ff */
[----:B------:R-:W-:Y:S02]  /*06c0*/  @!P0 IMAD.X R5, R10, 0x1, R5, P3 ;  /* 0x000000010a058824 */ /* 0x000fe400018e0605 */
[----:B------:R-:W-:-:S06]  /*06d0*/  HFMA2 R10, -RZ, RZ, 0, 0 ;  /* 0x00000000ff0a7431 */ /* 0x000fcc00000001ff */
[----:B------:R-:W2:Y:S01]  /*06e0*/  @!P0 LDG.E.S8 R10, desc[UR8][R4.64] ;  /* 0x00000008040a8981 */ /* 0x000ea2000c1e1300 */
[----:B------:R-:W0:Y:S01]  /*06f0*/  LDC R12, c[0x0][0x360] ;  /* 0x0000d800ff0c7b82 */ /* 0x000e220000000800 */
[----:B------:R-:W-:Y:S02]  /*0700*/  VIADD R8, R8, 0x1 ;  /* 0x0000000108087836 */ /* 0x000fe40000000000 */
[----:B------:R-:W-:-:S03]  /*0710*/  VIADD R9, R9, UR7 ;  /* 0x0000000709097c36 */ /* 0x000fc60008000000 */
[----:B------:R-:W-:Y:S01]  /*0720*/  ISETP.NE.AND P0, PT, R8, RZ, PT ;  /* 0x000000ff0800720c */ /* 0x000fe20003f05270 */
[----:B--2---:R0:W-:Y:S02]  /*0730*/  STS [R7], R10 ;  /* 0x0000000a07007388 */ /* 0x0041e40000000800 */
[----:B0-----:R-:W-:-:S10]  /*0740*/  LEA R7, R12, R7, 0x2 ;  /* 0x000000070c077211 */ /* 0x001fd400078e10ff */
[----:B------:R-:W-:Y:S05]  /*0750*/  @P0 BRA `(.L_x_23) ;  /* 0xfffffffc00c40947 */ /* 0x000fea000383ffff */
.L_x_22:
[----:B------:R-:W-:Y:S01]  /*0760*/  BAR.SYNC.DEFER_BLOCKING 0x0 ;  /* 0x0000000000007b1d */ /* 0x000fe20000010000 */
[----:B------:R-:W-:-:S05]  /*0770*/  @P2 PLOP3.LUT P0, PT, PT, PT, PT, 0x8, 0x80 ;  /* 0x000000000080281c */ /* 0x000fca0003f0e170 */
[----:B------:R-:W-:Y:S01]  /*0780*/  BSSY.RECONVERGENT B0, `(.L_x_24) ;  /* 0x000000c000007945 */ /* 0x000fe20003800200 */
[----:B------:R0:W1:Y:S03]  /*0790*/  @P2 LDS R4, [R19+-0x4] ;  /* 0xfffffc0013042984 */ /* 0x0000660000000800 */
[----:B------:R-:W-:Y:S05]  /*07a0*/  @P2 BRA `(.L_x_25) ;  /* 0x0000000000242947 */ /* 0x000fea0003800000 */
[----:B------:R-:W-:Y:S02]  /*07b0*/  ISETP.NE.AND P2, PT, R17, RZ, PT ;  /* 0x000000ff1100720c */ /* 0x000fe40003f45270 */
[----:B------:R-:W-:-:S11]  /*07c0*/  PLOP3.LUT P0, PT, PT, PT, PT, 0x80, 0x8 ;  /* 0x000000000008781c */ /* 0x000fd60003f0f070 */
[----:B------:R-:W-:Y:S05]  /*07d0*/  @!P2 BRA `(.L_x_25) ;  /* 0x000000000018a947 */ /* 0x000fea0003800000 */
[----:B------:R-:W2:Y:S01]  /*07e0*/  LDCU.64 UR4, c[0x0][0x388] ;  /* 0x00007100ff0477ac */ /* 0x000ea20008000a00 */
[----:B-1----:R-:W-:-:S05]  /*07f0*/  VIADD R4, R23, 0xffffffff ;  /* 0xffffffff17047836 */ /* 0x002fca0000000000 */
[----:B--2---:R-:W-:-:S05]  /*0800*/  IADD3 R4, P0, PT, R4, UR4, RZ ;  /* 0x0000000404047c10 */ /* 0x004fca000ff1e0ff */
[----:B------:R-:W-:-:S05]  /*0810*/  IMAD.X R5, RZ, RZ, UR5, P0 ;  /* 0x00000005ff057e24 */ /* 0x000fca00080e06ff */
[----:B------:R2:W5:Y:S01]  /*0820*/  LDG.E.S8 R4, desc[UR8][R4.64] ;  /* 0x0000000804047981 */ /* 0x000562000c1e1300 */
[----:B------:R-:W-:-:S13]  /*0830*/  PLOP3.LUT P0, PT, PT, PT, PT, 0x8, 0x80 ;  /* 0x000000000080781c */ /* 0x000fda0003f0e170 */
.L_x_25:
[----:B------:R-:W-:Y:S05]  /*0840*/  BSYNC.RECONVERGENT B0 ;  /* 0x0000000000007941 */ /* 0x000fea0003800200 */
.L_x_24:
[----:B------:R-:W-:Y:S06]  /*0850*/  BAR.SYNC.DEFER_BLOCKING 0x0 ;  /* 0x0000000000007b1d */ /* 0x000fec0000010000 */
[----:B------:R-:W-:Y:S04]  /*0860*/  BSSY.RECONVERGENT B0, `(.L_x_26) ;  /* 0x0000011000007945 */ /* 0x000fe80003800200 */
[----:B------:R-:W-:Y:S05]  /*0870*/  @P1 BRA `(.L_x_27) ;  /* 0x00000000003c1947 */ /* 0x000fea0003800000 */
[----:B--2---:R-:W-:Y:S02]  /*0880*/  HFMA2 R5, -RZ, RZ, 0, 5.9604644775390625e-08 ;  /* 0x00000001ff057431 */ /* 0x004fe400000001ff */
[----:B------:R-:W-:-:S07]  /*0890*/  IMAD.MOV.U32 R7, RZ, RZ, R19 ;  /* 0x000000ffff077224 */ /* 0x000fce00078e0013 */
.L_x_28:
[----:B------:R-:W1:Y:S01]  /*08a0*/  LDS R9, [R7] ;  /* 0x0000000007097984 */ /* 0x000e620000000800 */
[----:B------:R-:W-:-:S04]  /*08b0*/  IADD3 R6, PT, PT, R6, 0x1, RZ ;  /* 0x0000000106067810 */ /* 0x000fc80007ffe0ff */
[----:B------:R-:W-:Y:S02]  /*08c0*/  ISETP.LT.AND P2, PT, R6, UR12, PT ;  /* 0x0000000c06007c0c */ /* 0x000fe4000bf41270 */
[----:B-1---5:R-:W-:Y:S01]  /*08d0*/  ISETP.NE.OR P0, PT, R9, R4, P0 ;  /* 0x000000040900720c */ /* 0x022fe20000705670 */
[C---:B------:R-:W-:Y:S02]  /*08e0*/  VIADD R4, R5.reuse, 0xffffffff ;  /* 0xffffffff05047836 */ /* 0x040fe40000000000 */
[----:B------:R-:W-:Y:S01]  /*08f0*/  VIADD R5, R5, 0x1 ;  /* 0x0000000105057836 */ /* 0x000fe20000000000 */
[----:B------:R-:W-:Y:S02]  /*0900*/  SEL R8, RZ, 0x1, !P0 ;  /* 0x00000001ff087807 */ /* 0x000fe40004000000 */
[----:B------:R-:W-:Y:S01]  /*0910*/  ISETP.GE.U32.AND P1, PT, R4, 0xb, PT ;  /* 0x0000000b0400780c */ /* 0x000fe20003f26070 */
[----:B------:R-:W-:Y:S01]  /*0920*/  IMAD.MOV.U32 R4, RZ, RZ, R9 ;  /* 0x000000ffff047224 */ /* 0x000fe200078e0009 */
[----:B------:R-:W-:Y:S01]  /*0930*/  PLOP3.LUT P0, PT, PT, PT, PT, 0x8, 0x80 ;  /* 0x000000000080781c */ /* 0x000fe20003f0e170 */
[----:B------:R1:W-:Y:S02]  /*0940*/  STS [R7], R8 ;  /* 0x0000000807007388 */ /* 0x0003e40000000800 */
[----:B-1----:R-:W-:-:S08]  /*0950*/  IADD3 R7, PT, PT, R7, 0x4, RZ ;  /* 0x0000000407077810 */ /* 0x002fd00007ffe0ff */
[----:B------:R-:W-:Y:S05]  /*0960*/  @!P1 BRA P2, `(.L_x_28) ;  /* 0xfffffffc00cc9947 */ /* 0x000fea000103ffff */
.L_x_27:
[----:B------:R-:W-:Y:S05]  /*0970*/  BSYNC.RECONVERGENT B0 ;  /* 0x0000000000007941 */ /* 0x000fea0003800200 */
.L_x_26:
[----:B-12--5:R-:W1:Y:S01]  /*0980*/  LDS.128 R4, [R19] ;  /* 0x0000000013047984 */ /* 0x026e620000000c00 */
[----:B------:R-:W2:Y:S03]  /*0990*/  LDC R20, c[0x0][0x360] ;  /* 0x0000d800ff147b82 */ /* 0x000ea60000000800 */
[----:B------:R-:W3:Y:S04]  /*09a0*/  LDS.128 R8, [R19+0x10] ;  /* 0x0000100013087984 */ /* 0x000ee80000000c00 */
[----:B------:R-:W4:Y:S01]  /*09b0*/  LDS.128 R12, [R19+0x20] ;  /* 0x00002000130c7984 */ /* 0x000f220000000c00 */
[----:B--2---:R-:W-:-:S04]  /*09c0*/  IADD3 R25, PT, PT, R20, -0x1, RZ ;  /* 0xffffffff14197810 */ /* 0x004fc80007ffe0ff */
[----:B------:R-:W-:Y:S01]  /*09d0*/  ISETP.NE.AND P0, PT, R25, RZ, PT ;  /* 0x000000ff1900720c */ /* 0x000fe20003f05270 */
[----:B-1----:R-:W-:-:S04]  /*09e0*/  IMAD.IADD R4, R4, 0x1, R5 ;  /* 0x0000000104047824 */ /* 0x002fc800078e0205 */
[----:B------:R-:W-:Y:S01]  /*09f0*/  IMAD.IADD R6, R6, 0x1, R4 ;  /* 0x0000000106067824 */ /* 0x000fe200078e0204 */
[----:B------:R1:W-:Y:S04]  /*0a00*/  STS [R19+0x4], R4 ;  /* 0x0000040413007388 */ /* 0x0003e80000000800 */
[----:B------:R-:W-:-:S05]  /*0a10*/  IADD3 R7, PT, PT, R7, R6, RZ ;  /* 0x0000000607077210 */ /* 0x000fca0007ffe0ff */
[----:B---3--:R-:W-:Y:S01]  /*0a20*/  IMAD.IADD R8, R7, 0x1, R8 ;  /* 0x0000000107087824 */ /* 0x008fe200078e0208 */
[----:B------:R1:W-:Y:S03]  /*0a30*/  STS.64 [R19+0x8], R6 ;  /* 0x0000080613007388 */ /* 0x0003e60000000a00 */
[----:B------:R-:W-:-:S05]  /*0a40*/  IMAD.IADD R9, R9, 0x1, R8 ;  /* 0x0000000109097824 */ /* 0x000fca00078e0208 */
[----:B------:R-:W-:-:S05]  /*0a50*/  IADD3 R10, PT, PT, R10, R9, RZ ;  /* 0x000000090a0a7210 */ /* 0x000fca0007ffe0ff */
[----:B------:R-:W-:-:S04]  /*0a60*/  IMAD.IADD R11, R11, 0x1, R10 ;  /* 0x000000010b0b7824 */ /* 0x000fc800078e020a */
[----:B----4-:R-:W-:Y:S01]  /*0a70*/  IMAD.IADD R12, R11, 0x1, R12 ;  /* 0x000000010b0c7824 */ /* 0x010fe200078e020c */
[----:B------:R1:W-:Y:S04]  /*0a80*/  STS.128 [R19+0x10], R8 ;  /* 0x0000100813007388 */ /* 0x0003e80000000c00 */
[----:B------:R-:W-:-:S05]  /*0a90*/  IADD3 R13, PT, PT, R13, R12, RZ ;  /* 0x0000000c0d0d7210 */ /* 0x000fca0007ffe0ff */
[----:B------:R-:W-:-:S04]  /*0aa0*/  IMAD.IADD R14, R14, 0x1, R13 ;  /* 0x000000010e0e7824 */ /* 0x000fc800078e020d */
[----:B------:R-:W-:-:S05]  /*0ab0*/  IMAD.IADD R15, R15, 0x1, R14 ;  /* 0x000000010f0f7824 */ /* 0x000fca00078e020e */
[----:B------:R1:W-:Y:S01]  /*0ac0*/  STS.128 [R19+0x20], R12 ;  /* 0x0000200c13007388 */ /* 0x0003e20000000c00 */
[----:B------:R-:W-:Y:S06]  /*0ad0*/  BAR.SYNC.DEFER_BLOCKING 0x0 ;  /* 0x0000000000007b1d */ /* 0x000fec0000010000 */
[----:B------:R-:W-:Y:S05]  /*0ae0*/  @!P0 BRA `(.L_x_29) ;  /* 0x0000000400048947 */ /* 0x000fea0003800000 */
[----:B------:R-:W-:Y:S01]  /*0af0*/  IMAD.MOV.U32 R5, RZ, RZ, 0xc ;  /* 0x0000000cff057424 */ /* 0x000fe200078e00ff */
[----:B------:R-:W-:-:S03]  /*0b00*/  MOV R24, RZ ;  /* 0x000000ff00187202 */ /* 0x000fc60000000f00 */
[----:B------:R-:W-:-:S04]  /*0b10*/  IMAD R22, R18, R5, 0xb ;  /* 0x0000000b12167424 */ /* 0x000fc800078e0205 */
[----:B-1----:R-:W-:-:S05]  /*0b20*/  VIADD R4, R22, 0xfffffff4 ;  /* 0xfffffff416047836 */ /* 0x002fca0000000000 */
[----:B------:R-:W-:-:S13]  /*0b30*/  ISETP.GE.AND P0, PT, R4, RZ, PT ;  /* 0x000000ff0400720c */ /* 0x000fda0003f06270 */
[----:B------:R-:W-:Y:S01]  /*0b40*/  @P0 LDS R24, [R19+-0x4] ;  /* 0xfffffc0013180984 */ /* 0x000fe20000000800 */
[----:B------:R-:W-:Y:S06]  /*0b50*/  BAR.SYNC.DEFER_BLOCKING 0x0 ;  /* 0x0000000000007b1d */ /* 0x000fec0000010000 */
[----:B------:R-:W1:Y:S04]  /*0b60*/  LDS.128 R8, [R19] ;  /* 0x0000000013087984 */ /* 0x000e680000000c00 */
[----:B------:R-:W2:Y:S04]  /*0b70*/  LDS.128 R12, [R19+0x10] ;  /* 0x00001000130c7984 */ /* 0x000ea80000000c00 */
[----:B------:R-:W3:Y:S01]  /*0b80*/  LDS.128 R4, [R19+0x20] ;  /* 0x0000200013047984 */ /* 0x000ee20000000c00 */
[--C-:B-1----:R-:W-:Y:S01]  /*0b90*/  IMAD.IADD R8, R8, 0x1, R24.reuse ;  /* 0x0000000108087824 */ /* 0x102fe200078e0218 */
[----:B------:R-:W-:Y:S01]  /*0ba0*/  IADD3 R10, PT, PT, R10, R24, RZ ;  /* 0x000000180a0a7210 */ /* 0x000fe20007ffe0ff */
[----:B------:R-:W-:-:S02]  /*0bb0*/  IMAD.IADD R9, R9, 0x1, R24 ;  /* 0x0000000109097824 */ /* 0x000fc400078e0218 */
[--C-:B------:R-:W-:Y:S01]  /*0bc0*/  IMAD.IADD R11, R11, 0x1, R24.reuse ;  /* 0x000000010b0b7824 */ /* 0x100fe200078e0218 */
[-C--:B--2---:R-:W-:Y:S01]  /*0bd0*/  IADD3 R13, PT, PT, R13, R24.reuse, RZ ;  /* 0x000000180d0d7210 */ /* 0x084fe20007ffe0ff */
[--C-:B------:R-:W-:Y:S02]  /*0be0*/  IMAD.IADD R12, R12, 0x1, R24.reuse ;  /* 0x000000010c0c7824 */ /* 0x100fe400078e0218 */
[--C-:B------:R-:W-:Y:S01]  /*0bf0*/  IMAD.IADD R14, R14, 0x1, R24.reuse ;  /* 0x000000010e0e7824 */ /* 0x100fe200078e0218 */
[-C--:B---3--:R-:W-:Y:S01]  /*0c00*/  IADD3 R4, PT, PT, R4, R24.reuse, RZ ;  /* 0x0000001804047210 */ /* 0x088fe20007ffe0ff */
[--C-:B------:R-:W-:Y:S01]  /*0c10*/  IMAD.IADD R15, R15, 0x1, R24.reuse ;  /* 0x000000010f0f7824 */ /* 0x100fe200078e0218 */
[----:B------:R-:W-:Y:S01]  /*0c20*/  IADD3 R7, PT, PT, R7, R24, RZ ;  /* 0x0000001807077210 */ /* 0x000fe20007ffe0ff */
[--C-:B------:R-:W-:Y:S01]  /*0c30*/  IMAD.IADD R5, R5, 0x1, R24.reuse ;  /* 0x0000000105057824 */ /* 0x100fe200078e0218 */
[----:B------:R2:W-:Y:S01]  /*0c40*/  STS.128 [R19], R8 ;  /* 0x0000000813007388 */ /* 0x0005e20000000c00 */
[----:B------:R-:W-:-:S02]  /*0c50*/  IMAD.IADD R6, R6, 0x1, R24 ;  /* 0x0000000106067824 */ /* 0x000fc400078e0218 */
[----:B------:R-:W1:Y:S01]  /*0c60*/  FLO.U32 R24, R25 ;  /* 0x0000001900187300 */ /* 0x000e6200000e0000 */
[----:B------:R2:W-:Y:S04]  /*0c70*/  STS.128 [R19+0x10], R12 ;  /* 0x0000100c13007388 */ /* 0x0005e80000000c00 */
[----:B------:R2:W-:Y:S01]  /*0c80*/  STS.128 [R19+0x20], R4 ;  /* 0x0000200413007388 */ /* 0x0005e20000000c00 */
[----:B-1----:R-:W-:Y:S01]  /*0c90*/  IADD3 R24, PT, PT, -R24, 0x20, RZ ;  /* 0x0000002018187810 */ /* 0x002fe20007ffe1ff */
[----:B------:R-:W-:Y:S03]  /*0ca0*/  BAR.SYNC.DEFER_BLOCKING 0x0 ;  /* 0x0000000000007b1d */ /* 0x000fe60000010000 */
[----:B------:R-:W-:-:S13]  /*0cb0*/  ISETP.NE.AND P0, PT, R24, 0x20, PT ;  /* 0x000000201800780c */ /* 0x000fda0003f05270 */
[----:B--2---:R-:W-:Y:S05]  /*0cc0*/  @!P0 BRA `(.L_x_29) ;  /* 0x00000000008c8947 */ /* 0x004fea0003800000 */
[----:B------:R-:W-:-:S07]  /*0cd0*/  IMAD.MOV.U32 R26, RZ, RZ, -0x1f ;  /* 0xffffffe1ff1a7424 */ /* 0x000fce00078e00ff */
.L_x_30:
[----:B--2---:R-:W-:Y:S01]  /*0ce0*/  VIADD R6, R26, 0x20 ;  /* 0x000000201a067836 */ /* 0x004fe20000000000 */
        /* <DEDUP_REMOVED lines=21> */
[--C-:B------:R-:W-:Y:S01]  /*0e40*/  IMAD.IADD R9, R9, 0x1, R27.reuse ;  /* 0x0000000109097824 */ /* 0x100fe200078e021b */
[-C--:B------:R-:W-:Y:S01]  /*0e50*/  IADD3 R11, PT, PT, R11, R27.reuse, RZ ;  /* 0x0000001b0b0b7210 */ /* 0x080fe20007ffe0ff */
[--C-:B------:R-:W-:Y:S01]  /*0e60*/  IMAD.IADD R10, R10, 0x1, R27.reuse ;  /* 0x000000010a0a7824 */ /* 0x100fe200078e021b */
[----:B---3--:R-:W-:Y:S01]  /*0e70*/  IADD3 R6, PT, PT, R6, R27, RZ ;  /* 0x0000001b06067210 */ /* 0x008fe20007ffe0ff */
        /* <DEDUP_REMOVED lines=8> */
.L_x_29:
[----:B-12---:R-:W1:Y:S01]  /*0f00*/  LDC R4, c[0x0][0x370] ;  /* 0x0000dc00ff047b82 */ /* 0x006e620000000800 */
[----:B------:R-:W-:Y:S01]  /*0f10*/  LOP3.LUT R16, R16, 0xffff, RZ, 0xc0, !PT ;  /* 0x0000ffff10107812 */ /* 0x000fe200078ec0ff */
[----:B------:R-:W-:Y:S01]  /*0f20*/  IMAD.MOV.U32 R15, RZ, RZ, RZ ;  /* 0x000000ffff0f7224 */ /* 0x000fe200078e00ff */
[----:B------:R-:W-:Y:S02]  /*0f30*/  ISETP.NE.AND P0, PT, R18, R25, PT ;  /* 0x000000191200720c */ /* 0x000fe40003f05270 */
[----:B------:R-:W-:Y:S02]  /*0f40*/  ISETP.GE.U32.AND P1, PT, R16, 0x3, PT ;  /* 0x000000031000780c */ /* 0x000fe40003f26070 */
[----:B------:R-:W-:Y:S02]  /*0f50*/  ISETP.NE.AND P2, PT, R2, RZ, PT ;  /* 0x000000ff0200720c */ /* 0x000fe40003f45270 */
[----:B-1----:R-:W-:-:S09]  /*0f60*/  ISETP.EQ.OR P0, PT, R4, 0x1, P0 ;  /* 0x000000010400780c */ /* 0x002fd20000702670 */
[----:B------:R-:W-:Y:S05]  /*0f70*/  @!P1 BRA `(.L_x_31) ;  /* 0x00000000008c9947 */ /* 0x000fea0003800000 */
[----:B------:R-:W1:Y:S01]  /*0f80*/  LDC.64 R4, c[0x0][0x390] ;  /* 0x0000e400ff047b82 */ /* 0x000e620000000a00 */
        /* <DEDUP_REMOVED lines=11> */
.L_x_32:
[C---:B--2---:R-:W-:Y:S01]  /*1040*/  IMAD R22, R20.reuse, 0x4, R27 ;  /* 0x0000000414167824 */ /* 0x044fe200078e021b */
[C---:B------:R-:W-:Y:S01]  /*1050*/  LEA R24, R20.reuse, R27, 0x3 ;  /* 0x0000001b14187211 */ /* 0x040fe200078e18ff */
[----:B------:R-:W2:Y:S01]  /*1060*/  LDS R16, [R27] ;  /* 0x000000001b107984 */ /* 0x000ea20000000800 */
[--C-:B-1----:R-:W-:Y:S01]  /*1070*/  IMAD.WIDE.U32 R12, R21, 0x4, R4.reuse ;  /* 0x00000004150c7825 */ /* 0x102fe200078e0004 */
[----:B------:R-:W-:Y:S02]  /*1080*/  LEA R21, R20, R21, 0x2 ;  /* 0x0000001514157211 */ /* 0x000fe400078e10ff */
[----:B------:R-:W1:Y:S01]  /*1090*/  LDS R22, [R22] ;  /* 0x0000000016167984 */ /* 0x000e620000000800 */
[----:B------:R-:W-:-:S03]  /*10a0*/  IMAD.WIDE.U32 R6, R25, 0x4, R4 ;  /* 0x0000000419067825 */ /* 0x000fc600078e0004 */
[----:B------:R-:W3:Y:S01]  /*10b0*/  LDS R24, [R24] ;  /* 0x0000000018187984 */ /* 0x000ee20000000800 */
[----:B------:R-:W-:-:S03]  /*10c0*/  IMAD.WIDE.U32 R8, R29, 0x4, R4 ;  /* 0x000000041d087825 */ /* 0x000fc600078e0004 */
[----:B------:R4:W5:Y:S01]  /*10d0*/  LDS R26, [R27+UR6] ;  /* 0x000000061b1a7984 */ /* 0x0009620008000800 */
[----:B------:R-:W-:Y:S01]  /*10e0*/  IMAD.WIDE.U32 R10, R0, 0x4, R4 ;  /* 0x00000004000a7825 */ /* 0x000fe200078e0004 */
[----:B------:R-:W-:-:S03]  /*10f0*/  LEA R0, R20, R0, 0x2 ;  /* 0x0000000014007211 */ /* 0x000fc600078e10ff */
[----:B------:R-:W-:Y:S02]  /*1100*/  VIADD R14, R14, 0x4 ;  /* 0x000000040e0e7836 */ /* 0x000fe40000000000 */
[C---:B------:R-:W-:Y:S02]  /*1110*/  IMAD R15, R20.reuse, 0x4, R15 ;  /* 0x00000004140f7824 */ /* 0x040fe400078e020f */
[----:B------:R-:W-:Y:S01]  /*1120*/  IMAD R25, R20, 0x4, R25 ;  /* 0x0000000414197824 */ /* 0x000fe200078e0219 */
[----:B------:R-:W-:Y:S01]  /*1130*/  ISETP.NE.AND P1, PT, R14, RZ, PT ;  /* 0x000000ff0e00720c */ /* 0x000fe20003f25270 */
[C---:B------:R-:W-:Y:S02]  /*1140*/  IMAD R29, R20.reuse, 0x4, R29 ;  /* 0x00000004141d7824 */ /* 0x040fe400078e021d */
[----:B----4-:R-:W-:Y:S01]  /*1150*/  IMAD R27, R20, 0x10, R27 ;  /* 0x00000010141b7824 */ /* 0x010fe200078e021b */
[----:B--2---:R2:W-:Y:S04]  /*1160*/  STG.E desc[UR8][R12.64], R16 ;  /* 0x000000100c007986 */ /* 0x0045e8000c101908 */
[----:B-1----:R2:W-:Y:S04]  /*1170*/  STG.E desc[UR8][R6.64], R22 ;  /* 0x0000001606007986 */ /* 0x0025e8000c101908 */
[----:B---3--:R2:W-:Y:S04]  /*1180*/  STG.E desc[UR8][R8.64], R24 ;  /* 0x0000001808007986 */ /* 0x0085e8000c101908 */
[----:B-----5:R2:W-:Y:S01]  /*1190*/  STG.E desc[UR8][R10.64], R26 ;  /* 0x0000001a0a007986 */ /* 0x0205e2000c101908 */
[----:B------:R-:W-:Y:S05]  /*11a0*/  @P1 BRA `(.L_x_32) ;  /* 0xfffffffc00a41947 */ /* 0x000fea000383ffff */
.L_x_31:
[----:B------:R-:W-:Y:S05]  /*11b0*/  @!P2 BRA `(.L_x_33) ;  /* 0x000000000034a947 */ /* 0x000fea0003800000 */
[----:B------:R-:W1:Y:S01]  /*11c0*/  LDC.64 R4, c[0x0][0x390] ;  /* 0x0000e400ff047b82 */ /* 0x000e620000000a00 */
[----:B------:R-:W-:Y:S02]  /*11d0*/  IMAD.IADD R18, R18, 0x1, R15 ;  /* 0x0000000112127824 */ /* 0x000fe400078e020f */
[----:B------:R-:W-:Y:S02]  /*11e0*/  IMAD.MOV R0, RZ, RZ, -R2 ;  /* 0x000000ffff007224 */ /* 0x000fe400078e0a02 */
[----:B--2---:R-:W-:Y:S01]  /*11f0*/  IMAD R7, R18, 0x4, R3 ;  /* 0x0000000412077824 */ /* 0x004fe200078e0203 */
[----:B------:R-:W-:-:S07]  /*1200*/  IADD3 R23, PT, PT, R23, R18, RZ ;  /* 0x0000001217177210 */ /* 0x000fce0007ffe0ff */
.L_x_34:
[----:B---3--:R2:W3:Y:S01]  /*1210*/  LDS R9, [R7] ;  /* 0x0000000007097984 */ /* 0x0084e20000000800 */
[----:B-1----:R-:W-:Y:S01]  /*1220*/  IMAD.WIDE.U32 R2, R23, 0x4, R4 ;  /* 0x0000000417027825 */ /* 0x002fe200078e0004 */
[----:B------:R-:W-:-:S03]  /*1230*/  IADD3 R0, PT, PT, R0, 0x1, RZ ;  /* 0x0000000100007810 */ /* 0x000fc60007ffe0ff */
[----:B------:R-:W-:Y:S01]  /*1240*/  VIADD R23, R23, UR7 ;  /* 0x0000000717177c36 */ /* 0x000fe20008000000 */
[----:B------:R-:W-:Y:S01]  /*1250*/  ISETP.NE.AND P1, PT, R0, RZ, PT ;  /* 0x000000ff0000720c */ /* 0x000fe20003f25270 */
[----:B--2---:R-:W-:Y:S01]  /*1260*/  IMAD R7, R20, 0x4, R7 ;  /* 0x0000000414077824 */ /* 0x004fe200078e0207 */
[----:B---3--:R3:W-:Y:S11]  /*1270*/  STG.E desc[UR8][R2.64], R9 ;  /* 0x0000000902007986 */ /* 0x0087f6000c101908 */
[----:B------:R-:W-:Y:S05]  /*1280*/  @P1 BRA `(.L_x_34) ;  /* 0xfffffffc00e01947 */ /* 0x000fea000383ffff */
.L_x_33:
[----:B------:R-:W-:Y:S05]  /*1290*/  @P0 EXIT ;  /* 0x000000000000094d */ /* 0x000fea0003800000 */
[----:B0-----:R-:W0:Y:S01]  /*12a0*/  LDS R19, [R19+0x2c] ;  /* 0x00002c0013137984 */ /* 0x001e220000000800 */
[----:B---3--:R-:W1:Y:S02]  /*12b0*/  LDC.64 R2, c[0x0][0x398] ;  /* 0x0000e600ff027b82 */ /* 0x008e640000000a00 */
[----:B-1----:R-:W-:-:S05]  /*12c0*/  IMAD.WIDE.U32 R2, R17, 0x4, R2 ;  /* 0x0000000411027825 */ /* 0x002fca00078e0002 */
[----:B0-----:R-:W-:Y:S01]  /*12d0*/  STG.E desc[UR8][R2.64], R19 ;  /* 0x0000001302007986 */ /* 0x001fe2000c101908 */
[----:B------:R-:W-:Y:S05]  /*12e0*/  EXIT ;  /* 0x000000000000794d */ /* 0x000fea0003800000 */
        .weak           $__internal_1_$__cuda_sm20_div_u16
        .type           $__internal_1_$__cuda_sm20_div_u16,@function
        .size           $__internal_1_$__cuda_sm20_div_u16,(.L_x_37 - $__internal_1_$__cuda_sm20_div_u16)
$__internal_1_$__cuda_sm20_div_u16:
        /* <DEDUP_REMOVED lines=18> */
[----:B------:R-:W-:Y:S06]  /*1410*/  RET.REL.NODEC R2 `(_ZN7rle_gpu29scan_block_compute_boundariesINS_5SumOpEEEvmPKcPNT_4DataES6_) ;  /* 0xffffffe802f87950 */ /* 0x000fec0003c3ffff */
.L_x_35:
        /* <DEDUP_REMOVED lines=14> */
.L_x_37:


//--------------------- .nv.shared._ZN7rle_gpu18fixup_rle_compressINS_5SumOpEEEvmPNT_4DataES4_PKcPcPj --------------------------
	.section	.nv.shared._ZN7rle_gpu18fixup_rle_compressINS_5SumOpEEEvmPNT_4DataES4_PKcPcPj,"aw",@nobits
	.sectionflags	@""
	.align	16
	.zero		1024


//--------------------- .nv.shared.reserved.0     --------------------------
	.section	.nv.shared.reserved.0,"aw",@nobits
	.weak		__nv_reservedSMEM_offset_0_alias
	.size		__nv_reservedSMEM_offset_0_alias, 0, 64
	.other		__nv_reservedSMEM_offset_0_alias,@"STO_CUDA_RESERVED_SHARED STV_DEFAULT"
__nv_reservedSMEM_offset_0_alias:
	.zero		0
	.zero		64


//--------------------- .nv.shared._ZN7rle_gpu10scan_blockINS_5SumOpEEEvmPNT_4DataES4_S4_ --------------------------
	.section	.nv.shared._ZN7rle_gpu10scan_blockINS_5SumOpEEEvmPNT_4DataES4_S4_,"aw",@nobits
	.sectionflags	@""
	.align	16
	.zero		1024


//--------------------- .nv.shared._ZN7rle_gpu29scan_block_compute_boundariesINS_5SumOpEEEvmPKcPNT_4DataES6_ --------------------------
	.section	.nv.shared._ZN7rle_gpu29scan_block_compute_boundariesINS_5SumOpEEEvmPKcPNT_4DataES6_,"aw",@nobits
	.sectionflags	@""
	.align	16
	.zero		1024


//--------------------- .nv.constant0._ZN7rle_gpu18fixup_rle_compressINS_5SumOpEEEvmPNT_4DataES4_PKcPcPj --------------------------
	.section	.nv.constant0._ZN7rle_gpu18fixup_rle_compressINS_5SumOpEEEvmPNT_4DataES4_PKcPcPj,"a",@progbits
	.sectionflags	@""
	.align	4
.nv.constant0._ZN7rle_gpu18fixup_rle_compressINS_5SumOpEEEvmPNT_4DataES4_PKcPcPj:
	.zero		944


//--------------------- .nv.constant0._ZN7rle_gpu10scan_blockINS_5SumOpEEEvmPNT_4DataES4_S4_ --------------------------
	.section	.nv.constant0._ZN7rle_gpu10scan_blockINS_5SumOpEEEvmPNT_4DataES4_S4_,"a",@progbits
	.sectionflags	@""
	.align	4
.nv.constant0._ZN7rle_gpu10scan_blockINS_5SumOpEEEvmPNT_4DataES4_S4_:
	.zero		928


//--------------------- .nv.constant0._ZN7rle_gpu29scan_block_compute_boundariesINS_5SumOpEEEvmPKcPNT_4DataES6_ --------------------------
	.section	.nv.constant0._ZN7rle_gpu29scan_block_compute_boundariesINS_5SumOpEEEvmPKcPNT_4DataES6_,"a",@progbits
	.sectionflags	@""
	.align	4
.nv.constant0._ZN7rle_gpu29scan_block_compute_boundariesINS_5SumOpEEEvmPKcPNT_4DataES6_:
	.zero		928


//--------------------- SYMBOLS --------------------------

	.type		.nv.reservedSmem.offset0,@object
	.size		.nv.reservedSmem.offset0,0x4
	.type		.nv.reservedSmem.cap,@object
	.size		.nv.reservedSmem.cap,0x4
